//
// Generated by NVIDIA NVVM Compiler
//
// Compiler Build ID: CL-36424714
// Cuda compilation tools, release 13.0, V13.0.88
// Based on NVVM 20.0.0
//

.version 9.0
.target sm_100
.address_size 64

	// .globl	_Z32flash3_wmma_qk_vectorized_kernelPK6__halfS1_S1_PS_iiiiif
.extern .shared .align 16 .b8 smem_bytes[];

.visible .entry _Z32flash3_wmma_qk_vectorized_kernelPK6__halfS1_S1_PS_iiiiif(
	.param .u64 .ptr .align 1 _Z32flash3_wmma_qk_vectorized_kernelPK6__halfS1_S1_PS_iiiiif_param_0,
	.param .u64 .ptr .align 1 _Z32flash3_wmma_qk_vectorized_kernelPK6__halfS1_S1_PS_iiiiif_param_1,
	.param .u64 .ptr .align 1 _Z32flash3_wmma_qk_vectorized_kernelPK6__halfS1_S1_PS_iiiiif_param_2,
	.param .u64 .ptr .align 1 _Z32flash3_wmma_qk_vectorized_kernelPK6__halfS1_S1_PS_iiiiif_param_3,
	.param .u32 _Z32flash3_wmma_qk_vectorized_kernelPK6__halfS1_S1_PS_iiiiif_param_4,
	.param .u32 _Z32flash3_wmma_qk_vectorized_kernelPK6__halfS1_S1_PS_iiiiif_param_5,
	.param .u32 _Z32flash3_wmma_qk_vectorized_kernelPK6__halfS1_S1_PS_iiiiif_param_6,
	.param .u32 _Z32flash3_wmma_qk_vectorized_kernelPK6__halfS1_S1_PS_iiiiif_param_7,
	.param .u32 _Z32flash3_wmma_qk_vectorized_kernelPK6__halfS1_S1_PS_iiiiif_param_8,
	.param .f32 _Z32flash3_wmma_qk_vectorized_kernelPK6__halfS1_S1_PS_iiiiif_param_9
)
.maxntid 128
.minnctapersm 2
{
	.reg .pred 	%p<94>;
	.reg .b16 	%rs<50>;
	.reg .b32 	%r<577>;
	.reg .b32 	%f<400>;
	.reg .b64 	%rd<53>;

	ld.param.u64 	%rd11, [_Z32flash3_wmma_qk_vectorized_kernelPK6__halfS1_S1_PS_iiiiif_param_0];
	ld.param.u64 	%rd12, [_Z32flash3_wmma_qk_vectorized_kernelPK6__halfS1_S1_PS_iiiiif_param_1];
	ld.param.u64 	%rd13, [_Z32flash3_wmma_qk_vectorized_kernelPK6__halfS1_S1_PS_iiiiif_param_2];
	ld.param.u64 	%rd14, [_Z32flash3_wmma_qk_vectorized_kernelPK6__halfS1_S1_PS_iiiiif_param_3];
	ld.param.u32 	%r141, [_Z32flash3_wmma_qk_vectorized_kernelPK6__halfS1_S1_PS_iiiiif_param_4];
	ld.param.u32 	%r137, [_Z32flash3_wmma_qk_vectorized_kernelPK6__halfS1_S1_PS_iiiiif_param_5];
	ld.param.u32 	%r138, [_Z32flash3_wmma_qk_vectorized_kernelPK6__halfS1_S1_PS_iiiiif_param_6];
	ld.param.u32 	%r139, [_Z32flash3_wmma_qk_vectorized_kernelPK6__halfS1_S1_PS_iiiiif_param_7];
	ld.param.u32 	%r140, [_Z32flash3_wmma_qk_vectorized_kernelPK6__halfS1_S1_PS_iiiiif_param_8];
	ld.param.f32 	%f90, [_Z32flash3_wmma_qk_vectorized_kernelPK6__halfS1_S1_PS_iiiiif_param_9];
	mov.u32 	%r1, %tid.x;
	shr.u32 	%r570, %r1, 5;
	and.b32  	%r3, %r1, 31;
	mov.u32 	%r142, %ctaid.x;
	shl.b32 	%r4, %r142, 6;
	mov.u32 	%r5, %ctaid.y;
	mov.u32 	%r6, %ctaid.z;
	setp.ge.s32 	%p1, %r5, %r137;
	setp.ge.s32 	%p2, %r6, %r141;
	or.pred  	%p3, %p2, %p1;
	@%p3 bra 	$L__BB0_58;
	sub.s32 	%r143, %r138, %r4;
	min.s32 	%r7, %r143, 64;
	setp.lt.s32 	%p4, %r143, 1;
	@%p4 bra 	$L__BB0_58;
	mul.wide.u32 	%rd15, %r137, %r6;
	cvt.u64.u32 	%rd16, %r5;
	add.s64 	%rd1, %rd15, %rd16;
	cvt.s64.s32 	%rd2, %r138;
	mul.lo.s64 	%rd17, %rd1, %rd2;
	cvt.s64.s32 	%rd3, %r139;
	mul.lo.s64 	%rd4, %rd17, %rd3;
	cvta.to.global.u64 	%rd18, %rd11;
	shl.b64 	%rd19, %rd4, 1;
	add.s64 	%rd5, %rd18, %rd19;
	cvta.to.global.u64 	%rd20, %rd12;
	add.s64 	%rd6, %rd20, %rd19;
	cvta.to.global.u64 	%rd21, %rd13;
	add.s64 	%rd7, %rd21, %rd19;
	add.s32 	%r8, %r139, 8;
	shl.b32 	%r9, %r8, 7;
	shl.b32 	%r144, %r8, 8;
	add.s32 	%r10, %r9, %r144;
	mul.lo.s32 	%r11, %r7, %r139;
	shr.s32 	%r145, %r11, 31;
	shr.u32 	%r146, %r145, 29;
	add.s32 	%r147, %r11, %r146;
	shr.s32 	%r12, %r147, 3;
	setp.ge.s32 	%p5, %r1, %r12;
	@%p5 bra 	$L__BB0_9;
	mov.u32 	%r13, %ntid.x;
	add.s32 	%r148, %r1, %r13;
	max.u32 	%r149, %r12, %r148;
	setp.lt.u32 	%p6, %r148, %r12;
	selp.u32 	%r150, 1, 0, %p6;
	add.s32 	%r151, %r148, %r150;
	sub.s32 	%r152, %r149, %r151;
	div.u32 	%r153, %r152, %r13;
	add.s32 	%r14, %r153, %r150;
	and.b32  	%r154, %r14, 3;
	setp.eq.s32 	%p7, %r154, 3;
	mov.u32 	%r544, %r1;
	@%p7 bra 	$L__BB0_6;
	add.s32 	%r156, %r14, 1;
	and.b32  	%r15, %r156, 3;
	mov.b32 	%r543, 0;
	mov.u32 	%r544, %r1;
$L__BB0_5:
	.pragma "nounroll";
	shl.b32 	%r157, %r544, 3;
	div.s32 	%r158, %r157, %r139;
	mul.lo.s32 	%r159, %r158, %r139;
	sub.s32 	%r160, %r157, %r159;
	add.s32 	%r161, %r4, %r158;
	mad.lo.s32 	%r162, %r161, %r139, %r160;
	mul.wide.s32 	%rd22, %r162, 2;
	add.s64 	%rd23, %rd5, %rd22;
	ld.global.nc.v4.f32 	{%f91, %f92, %f93, %f94}, [%rd23];
	mad.lo.s32 	%r163, %r158, %r8, %r160;
	shl.b32 	%r164, %r163, 1;
	mov.u32 	%r165, smem_bytes;
	add.s32 	%r166, %r165, %r164;
	st.shared.v4.f32 	[%r166], {%f91, %f92, %f93, %f94};
	add.s32 	%r544, %r544, %r13;
	add.s32 	%r543, %r543, 1;
	setp.ne.s32 	%p8, %r543, %r15;
	@%p8 bra 	$L__BB0_5;
$L__BB0_6:
	setp.lt.u32 	%p9, %r14, 3;
	@%p9 bra 	$L__BB0_9;
	mov.u32 	%r175, smem_bytes;
$L__BB0_8:
	shl.b32 	%r167, %r544, 3;
	div.s32 	%r168, %r167, %r139;
	mul.lo.s32 	%r169, %r168, %r139;
	sub.s32 	%r170, %r167, %r169;
	add.s32 	%r171, %r4, %r168;
	mad.lo.s32 	%r172, %r171, %r139, %r170;
	mul.wide.s32 	%rd24, %r172, 2;
	add.s64 	%rd25, %rd5, %rd24;
	ld.global.nc.v4.f32 	{%f95, %f96, %f97, %f98}, [%rd25];
	mad.lo.s32 	%r173, %r168, %r8, %r170;
	shl.b32 	%r174, %r173, 1;
	add.s32 	%r176, %r175, %r174;
	st.shared.v4.f32 	[%r176], {%f95, %f96, %f97, %f98};
	add.s32 	%r177, %r544, %r13;
	shl.b32 	%r178, %r177, 3;
	div.s32 	%r179, %r178, %r139;
	mul.lo.s32 	%r180, %r179, %r139;
	sub.s32 	%r181, %r178, %r180;
	add.s32 	%r182, %r4, %r179;
	mad.lo.s32 	%r183, %r182, %r139, %r181;
	mul.wide.s32 	%rd26, %r183, 2;
	add.s64 	%rd27, %rd5, %rd26;
	ld.global.nc.v4.f32 	{%f99, %f100, %f101, %f102}, [%rd27];
	mad.lo.s32 	%r184, %r179, %r8, %r181;
	shl.b32 	%r185, %r184, 1;
	add.s32 	%r186, %r175, %r185;
	st.shared.v4.f32 	[%r186], {%f99, %f100, %f101, %f102};
	add.s32 	%r187, %r177, %r13;
	shl.b32 	%r188, %r187, 3;
	div.s32 	%r189, %r188, %r139;
	mul.lo.s32 	%r190, %r189, %r139;
	sub.s32 	%r191, %r188, %r190;
	add.s32 	%r192, %r4, %r189;
	mad.lo.s32 	%r193, %r192, %r139, %r191;
	mul.wide.s32 	%rd28, %r193, 2;
	add.s64 	%rd29, %rd5, %rd28;
	ld.global.nc.v4.f32 	{%f103, %f104, %f105, %f106}, [%rd29];
	mad.lo.s32 	%r194, %r189, %r8, %r191;
	shl.b32 	%r195, %r194, 1;
	add.s32 	%r196, %r175, %r195;
	st.shared.v4.f32 	[%r196], {%f103, %f104, %f105, %f106};
	add.s32 	%r197, %r187, %r13;
	shl.b32 	%r198, %r197, 3;
	div.s32 	%r199, %r198, %r139;
	mul.lo.s32 	%r200, %r199, %r139;
	sub.s32 	%r201, %r198, %r200;
	add.s32 	%r202, %r4, %r199;
	mad.lo.s32 	%r203, %r202, %r139, %r201;
	mul.wide.s32 	%rd30, %r203, 2;
	add.s64 	%rd31, %rd5, %rd30;
	ld.global.nc.v4.f32 	{%f107, %f108, %f109, %f110}, [%rd31];
	mad.lo.s32 	%r204, %r199, %r8, %r201;
	shl.b32 	%r205, %r204, 1;
	add.s32 	%r206, %r175, %r205;
	st.shared.v4.f32 	[%r206], {%f107, %f108, %f109, %f110};
	add.s32 	%r544, %r197, %r13;
	setp.lt.s32 	%p10, %r544, %r12;
	@%p10 bra 	$L__BB0_8;
$L__BB0_9:
	shl.b32 	%r207, %r12, 3;
	add.s32 	%r549, %r207, %r1;
	setp.ge.s32 	%p11, %r549, %r11;
	@%p11 bra 	$L__BB0_12;
	mov.u32 	%r24, %ntid.x;
	mov.u32 	%r213, smem_bytes;
$L__BB0_11:
	div.s32 	%r208, %r549, %r139;
	mul.lo.s32 	%r209, %r208, %r139;
	sub.s32 	%r210, %r549, %r209;
	mad.lo.s32 	%r211, %r208, %r8, %r210;
	shl.b32 	%r212, %r211, 1;
	add.s32 	%r214, %r213, %r212;
	add.s32 	%r215, %r4, %r208;
	mad.lo.s32 	%r216, %r215, %r139, %r210;
	mul.wide.s32 	%rd32, %r216, 2;
	add.s64 	%rd33, %rd5, %rd32;
	ld.global.nc.u16 	%rs1, [%rd33];
	st.shared.u16 	[%r214], %rs1;
	add.s32 	%r549, %r549, %r24;
	setp.lt.s32 	%p12, %r549, %r11;
	@%p12 bra 	$L__BB0_11;
$L__BB0_12:
	mov.u32 	%r217, smem_bytes;
	add.s32 	%r25, %r217, %r10;
	setp.ge.s32 	%p13, %r1, %r7;
	@%p13 bra 	$L__BB0_17;
	mov.u32 	%r26, %ntid.x;
	add.s32 	%r218, %r1, %r26;
	max.u32 	%r219, %r7, %r218;
	setp.lt.u32 	%p14, %r218, %r7;
	selp.u32 	%r220, 1, 0, %p14;
	add.s32 	%r221, %r218, %r220;
	sub.s32 	%r222, %r219, %r221;
	div.u32 	%r223, %r222, %r26;
	add.s32 	%r27, %r223, %r220;
	and.b32  	%r224, %r27, 3;
	setp.eq.s32 	%p15, %r224, 3;
	mov.u32 	%r548, %r1;
	@%p15 bra 	$L__BB0_16;
	add.s32 	%r226, %r27, 1;
	and.b32  	%r28, %r226, 3;
	mov.b32 	%r547, 0;
	mov.u32 	%r548, %r1;
$L__BB0_15:
	.pragma "nounroll";
	shl.b32 	%r227, %r548, 2;
	add.s32 	%r228, %r25, %r227;
	mov.b32 	%r229, -8388608;
	st.shared.u32 	[%r228+18432], %r229;
	mov.b32 	%r230, 0;
	st.shared.u32 	[%r228+18688], %r230;
	add.s32 	%r548, %r548, %r26;
	add.s32 	%r547, %r547, 1;
	setp.ne.s32 	%p16, %r547, %r28;
	@%p16 bra 	$L__BB0_15;
$L__BB0_16:
	setp.lt.u32 	%p17, %r27, 3;
	@%p17 bra 	$L__BB0_17;
	bra.uni 	$L__BB0_89;
$L__BB0_17:
	setp.ge.s32 	%p19, %r1, %r11;
	@%p19 bra 	$L__BB0_20;
	mov.u32 	%r36, %ntid.x;
	mov.u32 	%r551, %r1;
$L__BB0_19:
	div.s32 	%r239, %r551, %r139;
	mul.lo.s32 	%r240, %r239, %r139;
	sub.s32 	%r241, %r551, %r240;
	mad.lo.s32 	%r242, %r239, %r8, %r241;
	shl.b32 	%r243, %r242, 2;
	add.s32 	%r244, %r25, %r243;
	mov.b32 	%r245, 0;
	st.shared.u32 	[%r244+18944], %r245;
	add.s32 	%r551, %r551, %r36;
	setp.lt.s32 	%p20, %r551, %r11;
	@%p20 bra 	$L__BB0_19;
$L__BB0_20:
	bar.sync 	0;
	setp.lt.s32 	%p21, %r138, 1;
	@%p21 bra 	$L__BB0_42;
	add.s32 	%r41, %r217, %r9;
	add.s32 	%r42, %r41, %r9;
	mov.u32 	%r43, %ntid.x;
	shl.b32 	%r44, %r570, 4;
	add.s32 	%r248, %r44, 16;
	min.s32 	%r249, %r248, %r7;
	sub.s32 	%r45, %r249, %r44;
	mul.lo.s32 	%r46, %r8, %r44;
	mul.lo.s32 	%r47, %r570, 1152;
	add.s32 	%r250, %r139, -1;
	shr.u32 	%r251, %r250, 4;
	add.s32 	%r252, %r251, 1;
	and.b32  	%r48, %r252, 3;
	and.b32  	%r49, %r252, 536870908;
	mov.b32 	%r553, 0;
	mov.u32 	%r552, %r138;
$L__BB0_22:
	min.s32 	%r253, %r552, 64;
	max.s32 	%r65, %r253, 1;
	and.b32  	%r66, %r65, 7;
	sub.s32 	%r67, %r138, %r553;
	min.s32 	%r68, %r67, 64;
	mul.lo.s32 	%r69, %r68, %r139;
	shr.s32 	%r254, %r69, 31;
	shr.u32 	%r255, %r254, 29;
	add.s32 	%r256, %r69, %r255;
	shr.s32 	%r70, %r256, 3;
	setp.ge.s32 	%p22, %r1, %r70;
	@%p22 bra 	$L__BB0_25;
	mov.u32 	%r554, %r1;
$L__BB0_24:
	shl.b32 	%r257, %r554, 3;
	div.s32 	%r258, %r257, %r139;
	mul.lo.s32 	%r259, %r258, %r139;
	sub.s32 	%r260, %r257, %r259;
	add.s32 	%r261, %r258, %r553;
	mad.lo.s32 	%r262, %r261, %r139, %r260;
	mul.wide.s32 	%rd34, %r262, 2;
	add.s64 	%rd35, %rd6, %rd34;
	ld.global.nc.v4.f32 	{%f111, %f112, %f113, %f114}, [%rd35];
	add.s64 	%rd36, %rd7, %rd34;
	ld.global.nc.v4.f32 	{%f115, %f116, %f117, %f118}, [%rd36];
	mad.lo.s32 	%r263, %r258, %r8, %r260;
	shl.b32 	%r264, %r263, 1;
	add.s32 	%r265, %r41, %r264;
	st.shared.v4.f32 	[%r265], {%f111, %f112, %f113, %f114};
	add.s32 	%r266, %r265, %r9;
	st.shared.v4.f32 	[%r266], {%f115, %f116, %f117, %f118};
	add.s32 	%r554, %r554, %r43;
	setp.lt.s32 	%p23, %r554, %r70;
	@%p23 bra 	$L__BB0_24;
$L__BB0_25:
	shl.b32 	%r267, %r70, 3;
	add.s32 	%r555, %r267, %r1;
	setp.ge.s32 	%p24, %r555, %r69;
	@%p24 bra 	$L__BB0_27;
$L__BB0_26:
	div.s32 	%r268, %r555, %r139;
	mul.lo.s32 	%r269, %r268, %r139;
	sub.s32 	%r270, %r555, %r269;
	mad.lo.s32 	%r271, %r268, %r8, %r270;
	shl.b32 	%r272, %r271, 1;
	add.s32 	%r273, %r41, %r272;
	add.s32 	%r274, %r268, %r553;
	mad.lo.s32 	%r275, %r274, %r139, %r270;
	mul.wide.s32 	%rd37, %r275, 2;
	add.s64 	%rd38, %rd6, %rd37;
	ld.global.nc.u16 	%rs2, [%rd38];
	st.shared.u16 	[%r273], %rs2;
	add.s32 	%r276, %r273, %r9;
	add.s64 	%rd39, %rd7, %rd37;
	ld.global.nc.u16 	%rs3, [%rd39];
	st.shared.u16 	[%r276], %rs3;
	add.s32 	%r555, %r555, %r43;
	setp.lt.s32 	%p25, %r555, %r69;
	@%p25 bra 	$L__BB0_26;
$L__BB0_27:
	setp.ge.s32 	%p26, %r44, %r7;
	bar.sync 	0;
	setp.lt.s32 	%p27, %r67, 1;
	or.pred  	%p28, %p26, %p27;
	@%p28 bra 	$L__BB0_33;
	setp.gt.s32 	%p29, %r139, 0;
	@%p29 bra 	$L__BB0_59;
	mov.b32 	%r560, 0;
$L__BB0_30:
	setp.ne.s32 	%p30, %r45, 16;
	add.s32 	%r87, %r560, 16;
	min.s32 	%r278, %r87, %r68;
	sub.s32 	%r279, %r278, %r560;
	setp.ne.s32 	%p31, %r279, 16;
	or.pred  	%p32, %p31, %p30;
	@%p32 bra 	$L__BB0_32;
	add.s32 	%r280, %r560, %r47;
	shl.b32 	%r281, %r280, 2;
	add.s32 	%r282, %r25, %r281;
	mov.f32 	%f119, 0f00000000;
	mov.b32 	%r283, 72;
	wmma.store.d.sync.aligned.row.m16n16k16.shared.f32 	[%r282], {%f119, %f119, %f119, %f119, %f119, %f119, %f119, %f119}, %r283;
$L__BB0_32:
	setp.lt.s32 	%p33, %r87, %r68;
	mov.u32 	%r560, %r87;
	@%p33 bra 	$L__BB0_30;
$L__BB0_33:
	setp.ge.s32 	%p43, %r570, %r7;
	bar.sync 	0;
	@%p43 bra 	$L__BB0_88;
	and.b32  	%r88, %r65, 120;
	and.b32  	%r89, %r65, 1;
	add.s32 	%r90, %r66, -1;
	and.b32  	%r91, %r65, 3;
	mov.u32 	%r561, %r570;
$L__BB0_35:
	setp.le.s32 	%p44, %r67, %r3;
	add.s32 	%r93, %r561, %r4;
	shl.b32 	%r427, %r561, 2;
	add.s32 	%r94, %r25, %r427;
	ld.shared.f32 	%f65, [%r94+18432];
	ld.shared.f32 	%f66, [%r94+18688];
	mov.f32 	%f389, 0fFF800000;
	@%p44 bra 	$L__BB0_38;
	mul.lo.s32 	%r95, %r561, 72;
	mov.f32 	%f389, 0fFF800000;
	mov.u32 	%r562, %r3;
$L__BB0_37:
	setp.ne.s32 	%p45, %r140, 0;
	add.s32 	%r428, %r562, %r553;
	add.s32 	%r429, %r562, %r95;
	shl.b32 	%r430, %r429, 2;
	add.s32 	%r431, %r25, %r430;
	ld.shared.f32 	%f149, [%r431];
	mul.f32 	%f150, %f90, %f149;
	setp.gt.s32 	%p46, %r428, %r93;
	selp.f32 	%f151, 0fFF800000, %f150, %p46;
	selp.f32 	%f152, %f151, %f150, %p45;
	max.f32 	%f389, %f389, %f152;
	add.s32 	%r562, %r562, 32;
	setp.lt.s32 	%p47, %r562, %r68;
	@%p47 bra 	$L__BB0_37;
$L__BB0_38:
	setp.le.s32 	%p48, %r67, %r3;
	mov.b32 	%r432, %f389;
	shfl.sync.bfly.b32	%r433|%p49, %r432, 16, 31, -1;
	mov.b32 	%f154, %r433;
	max.f32 	%f155, %f389, %f154;
	mov.b32 	%r434, %f155;
	shfl.sync.bfly.b32	%r435|%p50, %r434, 8, 31, -1;
	mov.b32 	%f156, %r435;
	max.f32 	%f157, %f155, %f156;
	mov.b32 	%r436, %f157;
	shfl.sync.bfly.b32	%r437|%p51, %r436, 4, 31, -1;
	mov.b32 	%f158, %r437;
	max.f32 	%f159, %f157, %f158;
	mov.b32 	%r438, %f159;
	shfl.sync.bfly.b32	%r439|%p52, %r438, 2, 31, -1;
	mov.b32 	%f160, %r439;
	max.f32 	%f161, %f159, %f160;
	mov.b32 	%r440, %f161;
	shfl.sync.bfly.b32	%r441|%p53, %r440, 1, 31, -1;
	mov.b32 	%f162, %r441;
	max.f32 	%f163, %f161, %f162;
	max.f32 	%f70, %f65, %f163;
	sub.f32 	%f164, %f65, %f70;
	fma.rn.f32 	%f165, %f164, 0f3BBB989D, 0f3F000000;
	cvt.sat.f32.f32 	%f166, %f165;
	mov.f32 	%f167, 0f4B400001;
	mov.f32 	%f168, 0f437C0000;
	fma.rm.f32 	%f169, %f166, %f168, %f167;
	add.f32 	%f170, %f169, 0fCB40007F;
	neg.f32 	%f171, %f170;
	fma.rn.f32 	%f172, %f164, 0f3FB8AA3B, %f171;
	fma.rn.f32 	%f173, %f164, 0f32A57060, %f172;
	mov.b32 	%r442, %f169;
	shl.b32 	%r443, %r442, 23;
	mov.b32 	%f174, %r443;
	ex2.approx.ftz.f32 	%f175, %f173;
	mul.f32 	%f71, %f175, %f174;
	mov.f32 	%f391, 0f00000000;
	@%p48 bra 	$L__BB0_41;
	mul.lo.s32 	%r98, %r561, 72;
	mov.f32 	%f391, 0f00000000;
	mov.u32 	%r563, %r3;
$L__BB0_40:
	setp.ne.s32 	%p54, %r140, 0;
	add.s32 	%r444, %r563, %r553;
	add.s32 	%r445, %r563, %r98;
	shl.b32 	%r446, %r445, 2;
	add.s32 	%r447, %r25, %r446;
	ld.shared.f32 	%f177, [%r447];
	mul.f32 	%f178, %f90, %f177;
	setp.gt.s32 	%p55, %r444, %r93;
	selp.f32 	%f179, 0fFF800000, %f178, %p55;
	selp.f32 	%f180, %f179, %f178, %p54;
	sub.f32 	%f181, %f180, %f70;
	fma.rn.f32 	%f182, %f181, 0f3BBB989D, 0f3F000000;
	cvt.sat.f32.f32 	%f183, %f182;
	mov.f32 	%f184, 0f4B400001;
	mov.f32 	%f185, 0f437C0000;
	fma.rm.f32 	%f186, %f183, %f185, %f184;
	add.f32 	%f187, %f186, 0fCB40007F;
	neg.f32 	%f188, %f187;
	fma.rn.f32 	%f189, %f181, 0f3FB8AA3B, %f188;
	fma.rn.f32 	%f190, %f181, 0f32A57060, %f189;
	mov.b32 	%r448, %f186;
	shl.b32 	%r449, %r448, 23;
	mov.b32 	%f191, %r449;
	ex2.approx.ftz.f32 	%f192, %f190;
	mul.f32 	%f193, %f192, %f191;
	add.f32 	%f391, %f391, %f193;
	st.shared.f32 	[%r447], %f193;
	add.s32 	%r563, %r563, 32;
	setp.lt.s32 	%p56, %r563, %r68;
	@%p56 bra 	$L__BB0_40;
$L__BB0_41:
	setp.ge.s32 	%p57, %r3, %r139;
	mov.b32 	%r450, %f391;
	shfl.sync.bfly.b32	%r451|%p58, %r450, 16, 31, -1;
	mov.b32 	%f194, %r451;
	add.f32 	%f195, %f391, %f194;
	mov.b32 	%r452, %f195;
	shfl.sync.bfly.b32	%r453|%p59, %r452, 8, 31, -1;
	mov.b32 	%f196, %r453;
	add.f32 	%f197, %f195, %f196;
	mov.b32 	%r454, %f197;
	shfl.sync.bfly.b32	%r455|%p60, %r454, 4, 31, -1;
	mov.b32 	%f198, %r455;
	add.f32 	%f199, %f197, %f198;
	mov.b32 	%r456, %f199;
	shfl.sync.bfly.b32	%r457|%p61, %r456, 2, 31, -1;
	mov.b32 	%f200, %r457;
	add.f32 	%f201, %f199, %f200;
	mov.b32 	%r458, %f201;
	shfl.sync.bfly.b32	%r459|%p62, %r458, 1, 31, -1;
	mov.b32 	%f202, %r459;
	add.f32 	%f203, %f201, %f202;
	fma.rn.f32 	%f75, %f66, %f71, %f203;
	@%p57 bra 	$L__BB0_85;
	bra.uni 	$L__BB0_70;
$L__BB0_42:
	setp.ge.s32 	%p76, %r570, %r7;
	@%p76 bra 	$L__BB0_58;
	cvta.to.global.u64 	%rd40, %rd14;
	add.s64 	%rd8, %rd40, %rd19;
	shr.s32 	%r505, %r139, 31;
	shr.u32 	%r506, %r505, 29;
	add.s32 	%r507, %r139, %r506;
	shr.s32 	%r50, %r507, 3;
	and.b32  	%r508, %r507, -8;
	add.s32 	%r51, %r508, %r3;
	not.b32 	%r509, %r3;
	add.s32 	%r52, %r50, %r509;
	add.s32 	%r53, %r51, 32;
	max.s32 	%r510, %r139, %r53;
	add.s32 	%r511, %r510, %r509;
	sub.s32 	%r54, %r511, %r508;
	and.b32  	%r55, %r52, 32;
	shl.b32 	%r56, %r3, 3;
	or.b32  	%r57, %r3, 32;
	and.b32  	%r58, %r54, 96;
	add.s32 	%r59, %r51, 64;
	add.s32 	%r60, %r51, 96;
	add.s32 	%r513, %r10, %r217;
	add.s32 	%r61, %r513, 19996;
	shl.b32 	%r62, %r8, 2;
	mul.lo.s64 	%rd42, %rd1, %rd3;
	mul.lo.s64 	%rd43, %rd42, %rd2;
	shl.b64 	%rd44, %rd43, 1;
	add.s64 	%rd45, %rd44, %rd40;
	add.s64 	%rd9, %rd45, 512;
$L__BB0_44:
	setp.ge.s32 	%p77, %r3, %r50;
	add.s32 	%r119, %r570, %r4;
	shl.b32 	%r514, %r570, 2;
	add.s32 	%r515, %r25, %r514;
	ld.shared.f32 	%f89, [%r515+18688];
	@%p77 bra 	$L__BB0_50;
	setp.ne.s32 	%p78, %r55, 0;
	mul.lo.s32 	%r120, %r119, %r139;
	mov.u32 	%r574, %r3;
	@%p78 bra 	$L__BB0_47;
	setp.gt.f32 	%p79, %f89, 0f00000000;
	mad.lo.s32 	%r516, %r570, %r8, %r56;
	shl.b32 	%r517, %r516, 2;
	add.s32 	%r518, %r25, %r517;
	ld.shared.f32 	%f259, [%r518+18944];
	div.rn.f32 	%f260, %f259, %f89;
	selp.f32 	%f251, %f260, 0f00000000, %p79;
	// begin inline asm
	{  cvt.rn.f16.f32 %rs19, %f251;}

	// end inline asm
	ld.shared.f32 	%f261, [%r518+18948];
	div.rn.f32 	%f262, %f261, %f89;
	selp.f32 	%f252, %f262, 0f00000000, %p79;
	// begin inline asm
	{  cvt.rn.f16.f32 %rs20, %f252;}

	// end inline asm
	ld.shared.f32 	%f263, [%r518+18952];
	div.rn.f32 	%f264, %f263, %f89;
	selp.f32 	%f253, %f264, 0f00000000, %p79;
	// begin inline asm
	{  cvt.rn.f16.f32 %rs21, %f253;}

	// end inline asm
	ld.shared.f32 	%f265, [%r518+18956];
	div.rn.f32 	%f266, %f265, %f89;
	selp.f32 	%f254, %f266, 0f00000000, %p79;
	// begin inline asm
	{  cvt.rn.f16.f32 %rs22, %f254;}

	// end inline asm
	ld.shared.f32 	%f267, [%r518+18960];
	div.rn.f32 	%f268, %f267, %f89;
	selp.f32 	%f255, %f268, 0f00000000, %p79;
	// begin inline asm
	{  cvt.rn.f16.f32 %rs23, %f255;}

	// end inline asm
	ld.shared.f32 	%f269, [%r518+18964];
	div.rn.f32 	%f270, %f269, %f89;
	selp.f32 	%f256, %f270, 0f00000000, %p79;
	// begin inline asm
	{  cvt.rn.f16.f32 %rs24, %f256;}

	// end inline asm
	ld.shared.f32 	%f271, [%r518+18968];
	div.rn.f32 	%f272, %f271, %f89;
	selp.f32 	%f257, %f272, 0f00000000, %p79;
	// begin inline asm
	{  cvt.rn.f16.f32 %rs25, %f257;}

	// end inline asm
	ld.shared.f32 	%f273, [%r518+18972];
	div.rn.f32 	%f274, %f273, %f89;
	selp.f32 	%f258, %f274, 0f00000000, %p79;
	// begin inline asm
	{  cvt.rn.f16.f32 %rs26, %f258;}

	// end inline asm
	add.s32 	%r519, %r56, %r120;
	mul.wide.s32 	%rd46, %r519, 2;
	add.s64 	%rd47, %rd8, %rd46;
	mov.b32 	%r520, {%rs25, %rs26};
	mov.b32 	%f275, %r520;
	mov.b32 	%r521, {%rs23, %rs24};
	mov.b32 	%f276, %r521;
	mov.b32 	%r522, {%rs21, %rs22};
	mov.b32 	%f277, %r522;
	mov.b32 	%r523, {%rs19, %rs20};
	mov.b32 	%f278, %r523;
	st.global.v4.f32 	[%rd47], {%f278, %f277, %f276, %f275};
	mov.u32 	%r574, %r57;
$L__BB0_47:
	setp.lt.u32 	%p80, %r52, 32;
	@%p80 bra 	$L__BB0_50;
	shl.b32 	%r524, %r574, 5;
	mad.lo.s32 	%r525, %r62, %r570, %r524;
	add.s32 	%r573, %r61, %r525;
	shl.b32 	%r526, %r574, 3;
	add.s32 	%r572, %r120, %r526;
$L__BB0_49:
	setp.gt.f32 	%p81, %f89, 0f00000000;
	mul.wide.s32 	%rd48, %r572, 2;
	add.s64 	%rd49, %rd9, %rd48;
	ld.shared.f32 	%f295, [%r573+-1052];
	div.rn.f32 	%f296, %f295, %f89;
	selp.f32 	%f279, %f296, 0f00000000, %p81;
	// begin inline asm
	{  cvt.rn.f16.f32 %rs27, %f279;}

	// end inline asm
	ld.shared.f32 	%f297, [%r573+-1048];
	div.rn.f32 	%f298, %f297, %f89;
	selp.f32 	%f280, %f298, 0f00000000, %p81;
	// begin inline asm
	{  cvt.rn.f16.f32 %rs28, %f280;}

	// end inline asm
	ld.shared.f32 	%f299, [%r573+-1044];
	div.rn.f32 	%f300, %f299, %f89;
	selp.f32 	%f281, %f300, 0f00000000, %p81;
	// begin inline asm
	{  cvt.rn.f16.f32 %rs29, %f281;}

	// end inline asm
	ld.shared.f32 	%f301, [%r573+-1040];
	div.rn.f32 	%f302, %f301, %f89;
	selp.f32 	%f282, %f302, 0f00000000, %p81;
	// begin inline asm
	{  cvt.rn.f16.f32 %rs30, %f282;}

	// end inline asm
	ld.shared.f32 	%f303, [%r573+-1036];
	div.rn.f32 	%f304, %f303, %f89;
	selp.f32 	%f283, %f304, 0f00000000, %p81;
	// begin inline asm
	{  cvt.rn.f16.f32 %rs31, %f283;}

	// end inline asm
	ld.shared.f32 	%f305, [%r573+-1032];
	div.rn.f32 	%f306, %f305, %f89;
	selp.f32 	%f284, %f306, 0f00000000, %p81;
	// begin inline asm
	{  cvt.rn.f16.f32 %rs32, %f284;}

	// end inline asm
	ld.shared.f32 	%f307, [%r573+-1028];
	div.rn.f32 	%f308, %f307, %f89;
	selp.f32 	%f285, %f308, 0f00000000, %p81;
	// begin inline asm
	{  cvt.rn.f16.f32 %rs33, %f285;}

	// end inline asm
	ld.shared.f32 	%f309, [%r573+-1024];
	div.rn.f32 	%f310, %f309, %f89;
	selp.f32 	%f286, %f310, 0f00000000, %p81;
	// begin inline asm
	{  cvt.rn.f16.f32 %rs34, %f286;}

	// end inline asm
	mov.b32 	%r527, {%rs33, %rs34};
	mov.b32 	%f311, %r527;
	mov.b32 	%r528, {%rs31, %rs32};
	mov.b32 	%f312, %r528;
	mov.b32 	%r529, {%rs29, %rs30};
	mov.b32 	%f313, %r529;
	mov.b32 	%r530, {%rs27, %rs28};
	mov.b32 	%f314, %r530;
	st.global.v4.f32 	[%rd49+-512], {%f314, %f313, %f312, %f311};
	ld.shared.f32 	%f315, [%r573+-28];
	div.rn.f32 	%f316, %f315, %f89;
	selp.f32 	%f287, %f316, 0f00000000, %p81;
	// begin inline asm
	{  cvt.rn.f16.f32 %rs35, %f287;}

	// end inline asm
	ld.shared.f32 	%f317, [%r573+-24];
	div.rn.f32 	%f318, %f317, %f89;
	selp.f32 	%f288, %f318, 0f00000000, %p81;
	// begin inline asm
	{  cvt.rn.f16.f32 %rs36, %f288;}

	// end inline asm
	ld.shared.f32 	%f319, [%r573+-20];
	div.rn.f32 	%f320, %f319, %f89;
	selp.f32 	%f289, %f320, 0f00000000, %p81;
	// begin inline asm
	{  cvt.rn.f16.f32 %rs37, %f289;}

	// end inline asm
	ld.shared.f32 	%f321, [%r573+-16];
	div.rn.f32 	%f322, %f321, %f89;
	selp.f32 	%f290, %f322, 0f00000000, %p81;
	// begin inline asm
	{  cvt.rn.f16.f32 %rs38, %f290;}

	// end inline asm
	ld.shared.f32 	%f323, [%r573+-12];
	div.rn.f32 	%f324, %f323, %f89;
	selp.f32 	%f291, %f324, 0f00000000, %p81;
	// begin inline asm
	{  cvt.rn.f16.f32 %rs39, %f291;}

	// end inline asm
	ld.shared.f32 	%f325, [%r573+-8];
	div.rn.f32 	%f326, %f325, %f89;
	selp.f32 	%f292, %f326, 0f00000000, %p81;
	// begin inline asm
	{  cvt.rn.f16.f32 %rs40, %f292;}

	// end inline asm
	ld.shared.f32 	%f327, [%r573+-4];
	div.rn.f32 	%f328, %f327, %f89;
	selp.f32 	%f293, %f328, 0f00000000, %p81;
	// begin inline asm
	{  cvt.rn.f16.f32 %rs41, %f293;}

	// end inline asm
	ld.shared.f32 	%f329, [%r573];
	div.rn.f32 	%f330, %f329, %f89;
	selp.f32 	%f294, %f330, 0f00000000, %p81;
	// begin inline asm
	{  cvt.rn.f16.f32 %rs42, %f294;}

	// end inline asm
	mov.b32 	%r531, {%rs41, %rs42};
	mov.b32 	%f331, %r531;
	mov.b32 	%r532, {%rs39, %rs40};
	mov.b32 	%f332, %r532;
	mov.b32 	%r533, {%rs37, %rs38};
	mov.b32 	%f333, %r533;
	mov.b32 	%r534, {%rs35, %rs36};
	mov.b32 	%f334, %r534;
	st.global.v4.f32 	[%rd49], {%f334, %f333, %f332, %f331};
	add.s32 	%r574, %r574, 64;
	add.s32 	%r573, %r573, 2048;
	add.s32 	%r572, %r572, 512;
	setp.lt.s32 	%p82, %r574, %r50;
	@%p82 bra 	$L__BB0_49;
$L__BB0_50:
	setp.ge.s32 	%p83, %r51, %r139;
	@%p83 bra 	$L__BB0_57;
	setp.eq.s32 	%p84, %r58, 96;
	mul.lo.s32 	%r130, %r570, %r8;
	mul.lo.s32 	%r131, %r119, %r139;
	mov.u32 	%r575, %r51;
	@%p84 bra 	$L__BB0_55;
	setp.gt.f32 	%p85, %f89, 0f00000000;
	setp.eq.s32 	%p86, %r58, 0;
	add.s32 	%r535, %r51, %r130;
	shl.b32 	%r536, %r535, 2;
	add.s32 	%r132, %r25, %r536;
	ld.shared.f32 	%f336, [%r132+18944];
	div.rn.f32 	%f337, %f336, %f89;
	selp.f32 	%f335, %f337, 0f00000000, %p85;
	// begin inline asm
	{  cvt.rn.f16.f32 %rs43, %f335;}

	// end inline asm
	add.s32 	%r537, %r51, %r131;
	mul.wide.s32 	%rd50, %r537, 2;
	add.s64 	%rd10, %rd8, %rd50;
	st.global.u16 	[%rd10], %rs43;
	mov.u32 	%r575, %r53;
	@%p86 bra 	$L__BB0_55;
	setp.gt.f32 	%p87, %f89, 0f00000000;
	setp.eq.s32 	%p88, %r58, 32;
	ld.shared.f32 	%f339, [%r132+19072];
	div.rn.f32 	%f340, %f339, %f89;
	selp.f32 	%f338, %f340, 0f00000000, %p87;
	// begin inline asm
	{  cvt.rn.f16.f32 %rs44, %f338;}

	// end inline asm
	st.global.u16 	[%rd10+64], %rs44;
	mov.u32 	%r575, %r59;
	@%p88 bra 	$L__BB0_55;
	setp.gt.f32 	%p89, %f89, 0f00000000;
	ld.shared.f32 	%f342, [%r132+19200];
	div.rn.f32 	%f343, %f342, %f89;
	selp.f32 	%f341, %f343, 0f00000000, %p89;
	// begin inline asm
	{  cvt.rn.f16.f32 %rs45, %f341;}

	// end inline asm
	st.global.u16 	[%rd10+128], %rs45;
	mov.u32 	%r575, %r60;
$L__BB0_55:
	setp.lt.u32 	%p90, %r54, 96;
	@%p90 bra 	$L__BB0_57;
$L__BB0_56:
	setp.gt.f32 	%p91, %f89, 0f00000000;
	add.s32 	%r538, %r575, %r130;
	shl.b32 	%r539, %r538, 2;
	add.s32 	%r540, %r25, %r539;
	ld.shared.f32 	%f348, [%r540+18944];
	div.rn.f32 	%f349, %f348, %f89;
	selp.f32 	%f344, %f349, 0f00000000, %p91;
	// begin inline asm
	{  cvt.rn.f16.f32 %rs46, %f344;}

	// end inline asm
	add.s32 	%r541, %r575, %r131;
	mul.wide.s32 	%rd51, %r541, 2;
	add.s64 	%rd52, %rd8, %rd51;
	st.global.u16 	[%rd52], %rs46;
	ld.shared.f32 	%f350, [%r540+19072];
	div.rn.f32 	%f351, %f350, %f89;
	selp.f32 	%f345, %f351, 0f00000000, %p91;
	// begin inline asm
	{  cvt.rn.f16.f32 %rs47, %f345;}

	// end inline asm
	st.global.u16 	[%rd52+64], %rs47;
	ld.shared.f32 	%f352, [%r540+19200];
	div.rn.f32 	%f353, %f352, %f89;
	selp.f32 	%f346, %f353, 0f00000000, %p91;
	// begin inline asm
	{  cvt.rn.f16.f32 %rs48, %f346;}

	// end inline asm
	st.global.u16 	[%rd52+128], %rs48;
	ld.shared.f32 	%f354, [%r540+19328];
	div.rn.f32 	%f355, %f354, %f89;
	selp.f32 	%f347, %f355, 0f00000000, %p91;
	// begin inline asm
	{  cvt.rn.f16.f32 %rs49, %f347;}

	// end inline asm
	st.global.u16 	[%rd52+192], %rs49;
	add.s32 	%r575, %r575, 128;
	setp.lt.s32 	%p92, %r575, %r139;
	@%p92 bra 	$L__BB0_56;
$L__BB0_57:
	add.s32 	%r570, %r570, 4;
	setp.lt.s32 	%p93, %r570, %r7;
	@%p93 bra 	$L__BB0_44;
$L__BB0_58:
	ret;
$L__BB0_59:
	mov.b32 	%r76, 0;
$L__BB0_60:
	setp.eq.s32 	%p34, %r45, 16;
	add.s32 	%r77, %r76, 16;
	min.s32 	%r285, %r77, %r68;
	sub.s32 	%r286, %r285, %r76;
	setp.eq.s32 	%p35, %r286, 16;
	and.pred  	%p36, %p35, %p34;
	@%p36 bra 	$L__BB0_67;
$L__BB0_61:
	setp.lt.s32 	%p42, %r77, %r68;
	mov.u32 	%r76, %r77;
	@%p42 bra 	$L__BB0_60;
	bra.uni 	$L__BB0_33;
$L__BB0_62:
	setp.eq.s32 	%p39, %r48, 0;
	@%p39 bra 	$L__BB0_66;
	setp.eq.s32 	%p40, %r48, 1;
	add.s32 	%r366, %r559, %r46;
	shl.b32 	%r367, %r366, 1;
	add.s32 	%r83, %r217, %r367;
	wmma.load.a.sync.aligned.row.m16n16k16.shared.f16 	{%r369, %r370, %r371, %r372, %r373, %r374, %r375, %r376}, [%r83], %r8;
	add.s32 	%r377, %r559, %r85;
	shl.b32 	%r378, %r377, 1;
	add.s32 	%r84, %r41, %r378;
	wmma.load.b.sync.aligned.col.m16n16k16.shared.f16 	{%r379, %r380, %r381, %r382, %r383, %r384, %r385, %r386}, [%r84], %r8;
	wmma.mma.sync.aligned.row.col.m16n16k16.f32.f32 {%f380, %f381, %f382, %f383, %f384, %f385, %f386, %f387}, {%r369, %r370, %r371, %r372, %r373, %r374, %r375, %r376}, {%r379, %r380, %r381, %r382, %r383, %r384, %r385, %r386}, {%f380, %f381, %f382, %f383, %f384, %f385, %f386, %f387};
	@%p40 bra 	$L__BB0_66;
	setp.eq.s32 	%p41, %r48, 2;
	add.s32 	%r387, %r83, 32;
	wmma.load.a.sync.aligned.row.m16n16k16.shared.f16 	{%r388, %r389, %r390, %r391, %r392, %r393, %r394, %r395}, [%r387], %r8;
	add.s32 	%r396, %r84, 32;
	wmma.load.b.sync.aligned.col.m16n16k16.shared.f16 	{%r397, %r398, %r399, %r400, %r401, %r402, %r403, %r404}, [%r396], %r8;
	wmma.mma.sync.aligned.row.col.m16n16k16.f32.f32 {%f380, %f381, %f382, %f383, %f384, %f385, %f386, %f387}, {%r388, %r389, %r390, %r391, %r392, %r393, %r394, %r395}, {%r397, %r398, %r399, %r400, %r401, %r402, %r403, %r404}, {%f380, %f381, %f382, %f383, %f384, %f385, %f386, %f387};
	@%p41 bra 	$L__BB0_66;
	add.s32 	%r405, %r83, 64;
	wmma.load.a.sync.aligned.row.m16n16k16.shared.f16 	{%r406, %r407, %r408, %r409, %r410, %r411, %r412, %r413}, [%r405], %r8;
	add.s32 	%r414, %r84, 64;
	wmma.load.b.sync.aligned.col.m16n16k16.shared.f16 	{%r415, %r416, %r417, %r418, %r419, %r420, %r421, %r422}, [%r414], %r8;
	wmma.mma.sync.aligned.row.col.m16n16k16.f32.f32 {%f380, %f381, %f382, %f383, %f384, %f385, %f386, %f387}, {%r406, %r407, %r408, %r409, %r410, %r411, %r412, %r413}, {%r415, %r416, %r417, %r418, %r419, %r420, %r421, %r422}, {%f380, %f381, %f382, %f383, %f384, %f385, %f386, %f387};
$L__BB0_66:
	add.s32 	%r423, %r76, %r47;
	shl.b32 	%r424, %r423, 2;
	add.s32 	%r425, %r25, %r424;
	mov.b32 	%r426, 72;
	wmma.store.d.sync.aligned.row.m16n16k16.shared.f32 	[%r425], {%f380, %f381, %f382, %f383, %f384, %f385, %f386, %f387}, %r426;
	bra.uni 	$L__BB0_61;
$L__BB0_67:
	setp.lt.u32 	%p37, %r139, 49;
	mul.lo.s32 	%r85, %r76, %r8;
	mov.b32 	%r559, 0;
	mov.f32 	%f387, 0f00000000;
	mov.f32 	%f386, %f387;
	mov.f32 	%f385, %f387;
	mov.f32 	%f384, %f387;
	mov.f32 	%f383, %f387;
	mov.f32 	%f382, %f387;
	mov.f32 	%f381, %f387;
	mov.f32 	%f380, %f387;
	@%p37 bra 	$L__BB0_62;
	mov.b32 	%r559, 0;
	mov.f32 	%f387, 0f00000000;
	mov.u32 	%r558, %r559;
$L__BB0_69:
	.pragma "nounroll";
	add.s32 	%r289, %r559, %r46;
	shl.b32 	%r290, %r289, 1;
	add.s32 	%r292, %r217, %r290;
	wmma.load.a.sync.aligned.row.m16n16k16.shared.f16 	{%r293, %r294, %r295, %r296, %r297, %r298, %r299, %r300}, [%r292], %r8;
	add.s32 	%r301, %r559, %r85;
	shl.b32 	%r302, %r301, 1;
	add.s32 	%r303, %r41, %r302;
	wmma.load.b.sync.aligned.col.m16n16k16.shared.f16 	{%r304, %r305, %r306, %r307, %r308, %r309, %r310, %r311}, [%r303], %r8;
	wmma.mma.sync.aligned.row.col.m16n16k16.f32.f32 {%f123, %f124, %f125, %f126, %f127, %f128, %f129, %f130}, {%r293, %r294, %r295, %r296, %r297, %r298, %r299, %r300}, {%r304, %r305, %r306, %r307, %r308, %r309, %r310, %r311}, {%f380, %f381, %f382, %f383, %f384, %f385, %f386, %f387};
	add.s32 	%r312, %r292, 32;
	wmma.load.a.sync.aligned.row.m16n16k16.shared.f16 	{%r313, %r314, %r315, %r316, %r317, %r318, %r319, %r320}, [%r312], %r8;
	add.s32 	%r321, %r303, 32;
	wmma.load.b.sync.aligned.col.m16n16k16.shared.f16 	{%r322, %r323, %r324, %r325, %r326, %r327, %r328, %r329}, [%r321], %r8;
	wmma.mma.sync.aligned.row.col.m16n16k16.f32.f32 {%f131, %f132, %f133, %f134, %f135, %f136, %f137, %f138}, {%r313, %r314, %r315, %r316, %r317, %r318, %r319, %r320}, {%r322, %r323, %r324, %r325, %r326, %r327, %r328, %r329}, {%f123, %f124, %f125, %f126, %f127, %f128, %f129, %f130};
	add.s32 	%r330, %r292, 64;
	wmma.load.a.sync.aligned.row.m16n16k16.shared.f16 	{%r331, %r332, %r333, %r334, %r335, %r336, %r337, %r338}, [%r330], %r8;
	add.s32 	%r339, %r303, 64;
	wmma.load.b.sync.aligned.col.m16n16k16.shared.f16 	{%r340, %r341, %r342, %r343, %r344, %r345, %r346, %r347}, [%r339], %r8;
	wmma.mma.sync.aligned.row.col.m16n16k16.f32.f32 {%f139, %f140, %f141, %f142, %f143, %f144, %f145, %f146}, {%r331, %r332, %r333, %r334, %r335, %r336, %r337, %r338}, {%r340, %r341, %r342, %r343, %r344, %r345, %r346, %r347}, {%f131, %f132, %f133, %f134, %f135, %f136, %f137, %f138};
	add.s32 	%r348, %r292, 96;
	wmma.load.a.sync.aligned.row.m16n16k16.shared.f16 	{%r349, %r350, %r351, %r352, %r353, %r354, %r355, %r356}, [%r348], %r8;
	add.s32 	%r357, %r303, 96;
	wmma.load.b.sync.aligned.col.m16n16k16.shared.f16 	{%r358, %r359, %r360, %r361, %r362, %r363, %r364, %r365}, [%r357], %r8;
	wmma.mma.sync.aligned.row.col.m16n16k16.f32.f32 {%f380, %f381, %f382, %f383, %f384, %f385, %f386, %f387}, {%r349, %r350, %r351, %r352, %r353, %r354, %r355, %r356}, {%r358, %r359, %r360, %r361, %r362, %r363, %r364, %r365}, {%f139, %f140, %f141, %f142, %f143, %f144, %f145, %f146};
	add.s32 	%r559, %r559, 64;
	add.s32 	%r558, %r558, 4;
	setp.eq.s32 	%p38, %r558, %r49;
	@%p38 bra 	$L__BB0_62;
	bra.uni 	$L__BB0_69;
$L__BB0_70:
	setp.gt.s32 	%p63, %r67, 0;
	mul.lo.s32 	%r101, %r561, %r8;
	mul.lo.s32 	%r102, %r561, 72;
	mov.u32 	%r569, %r3;
	@%p63 bra 	$L__BB0_71;
	bra.uni 	$L__BB0_84;
$L__BB0_71:
	mov.u32 	%r564, %r3;
$L__BB0_72:
	setp.lt.s32 	%p65, %r552, 8;
	add.s32 	%r464, %r564, %r101;
	shl.b32 	%r465, %r464, 2;
	add.s32 	%r104, %r25, %r465;
	ld.shared.f32 	%f207, [%r104+18944];
	mul.f32 	%f399, %f71, %f207;
	mov.b32 	%r567, 0;
	@%p65 bra 	$L__BB0_75;
	mov.b32 	%r565, 0;
$L__BB0_74:
	.pragma "nounroll";
	add.s32 	%r467, %r565, %r102;
	shl.b32 	%r468, %r467, 2;
	add.s32 	%r469, %r25, %r468;
	ld.shared.v4.f32 	{%f216, %f217, %f218, %f219}, [%r469];
	mad.lo.s32 	%r470, %r565, %r8, %r564;
	shl.b32 	%r471, %r470, 1;
	add.s32 	%r472, %r42, %r471;
	ld.shared.u16 	%rs4, [%r472];
	// begin inline asm
	{  cvt.f32.f16 %f208, %rs4;}

	// end inline asm
	fma.rn.f32 	%f220, %f216, %f208, %f399;
	shl.b32 	%r473, %r8, 1;
	add.s32 	%r474, %r472, %r473;
	ld.shared.u16 	%rs5, [%r474];
	// begin inline asm
	{  cvt.f32.f16 %f209, %rs5;}

	// end inline asm
	fma.rn.f32 	%f221, %f217, %f209, %f220;
	add.s32 	%r475, %r474, %r473;
	ld.shared.u16 	%rs6, [%r475];
	// begin inline asm
	{  cvt.f32.f16 %f210, %rs6;}

	// end inline asm
	fma.rn.f32 	%f222, %f218, %f210, %f221;
	add.s32 	%r476, %r475, %r473;
	ld.shared.u16 	%rs7, [%r476];
	// begin inline asm
	{  cvt.f32.f16 %f211, %rs7;}

	// end inline asm
	fma.rn.f32 	%f223, %f219, %f211, %f222;
	ld.shared.v4.f32 	{%f224, %f225, %f226, %f227}, [%r469+16];
	add.s32 	%r477, %r476, %r473;
	ld.shared.u16 	%rs8, [%r477];
	// begin inline asm
	{  cvt.f32.f16 %f212, %rs8;}

	// end inline asm
	fma.rn.f32 	%f228, %f224, %f212, %f223;
	add.s32 	%r478, %r477, %r473;
	ld.shared.u16 	%rs9, [%r478];
	// begin inline asm
	{  cvt.f32.f16 %f213, %rs9;}

	// end inline asm
	fma.rn.f32 	%f229, %f225, %f213, %f228;
	add.s32 	%r479, %r478, %r473;
	ld.shared.u16 	%rs10, [%r479];
	// begin inline asm
	{  cvt.f32.f16 %f214, %rs10;}

	// end inline asm
	fma.rn.f32 	%f230, %f226, %f214, %f229;
	add.s32 	%r480, %r479, %r473;
	ld.shared.u16 	%rs11, [%r480];
	// begin inline asm
	{  cvt.f32.f16 %f215, %rs11;}

	// end inline asm
	fma.rn.f32 	%f399, %f227, %f215, %f230;
	add.s32 	%r565, %r565, 8;
	setp.ne.s32 	%p66, %r565, %r88;
	mov.u32 	%r567, %r88;
	@%p66 bra 	$L__BB0_74;
$L__BB0_75:
	setp.eq.s32 	%p67, %r66, 0;
	@%p67 bra 	$L__BB0_83;
	setp.lt.u32 	%p68, %r90, 3;
	@%p68 bra 	$L__BB0_78;
	add.s32 	%r481, %r567, %r102;
	shl.b32 	%r482, %r481, 2;
	add.s32 	%r483, %r25, %r482;
	ld.shared.f32 	%f236, [%r483];
	mad.lo.s32 	%r484, %r567, %r8, %r564;
	shl.b32 	%r485, %r484, 1;
	add.s32 	%r486, %r42, %r485;
	ld.shared.u16 	%rs12, [%r486];
	// begin inline asm
	{  cvt.f32.f16 %f232, %rs12;}

	// end inline asm
	fma.rn.f32 	%f237, %f236, %f232, %f399;
	ld.shared.f32 	%f238, [%r483+4];
	shl.b32 	%r487, %r8, 1;
	add.s32 	%r488, %r486, %r487;
	ld.shared.u16 	%rs13, [%r488];
	// begin inline asm
	{  cvt.f32.f16 %f233, %rs13;}

	// end inline asm
	fma.rn.f32 	%f239, %f238, %f233, %f237;
	ld.shared.f32 	%f240, [%r483+8];
	add.s32 	%r489, %r488, %r487;
	ld.shared.u16 	%rs14, [%r489];
	// begin inline asm
	{  cvt.f32.f16 %f234, %rs14;}

	// end inline asm
	fma.rn.f32 	%f241, %f240, %f234, %f239;
	ld.shared.f32 	%f242, [%r483+12];
	add.s32 	%r490, %r489, %r487;
	ld.shared.u16 	%rs15, [%r490];
	// begin inline asm
	{  cvt.f32.f16 %f235, %rs15;}

	// end inline asm
	fma.rn.f32 	%f399, %f242, %f235, %f241;
	add.s32 	%r567, %r567, 4;
$L__BB0_78:
	setp.eq.s32 	%p69, %r91, 0;
	@%p69 bra 	$L__BB0_83;
	setp.eq.s32 	%p70, %r91, 1;
	@%p70 bra 	$L__BB0_81;
	add.s32 	%r491, %r567, %r102;
	shl.b32 	%r492, %r491, 2;
	add.s32 	%r493, %r25, %r492;
	ld.shared.f32 	%f246, [%r493];
	mad.lo.s32 	%r494, %r567, %r8, %r564;
	shl.b32 	%r495, %r494, 1;
	add.s32 	%r496, %r42, %r495;
	ld.shared.u16 	%rs16, [%r496];
	// begin inline asm
	{  cvt.f32.f16 %f244, %rs16;}

	// end inline asm
	fma.rn.f32 	%f247, %f246, %f244, %f399;
	ld.shared.f32 	%f248, [%r493+4];
	shl.b32 	%r497, %r8, 1;
	add.s32 	%r498, %r496, %r497;
	ld.shared.u16 	%rs17, [%r498];
	// begin inline asm
	{  cvt.f32.f16 %f245, %rs17;}

	// end inline asm
	fma.rn.f32 	%f399, %f248, %f245, %f247;
	add.s32 	%r567, %r567, 2;
$L__BB0_81:
	setp.eq.s32 	%p71, %r89, 0;
	@%p71 bra 	$L__BB0_83;
	add.s32 	%r499, %r567, %r102;
	shl.b32 	%r500, %r499, 2;
	add.s32 	%r501, %r25, %r500;
	ld.shared.f32 	%f250, [%r501];
	mad.lo.s32 	%r502, %r567, %r8, %r564;
	shl.b32 	%r503, %r502, 1;
	add.s32 	%r504, %r42, %r503;
	ld.shared.u16 	%rs18, [%r504];
	// begin inline asm
	{  cvt.f32.f16 %f249, %rs18;}

	// end inline asm
	fma.rn.f32 	%f399, %f250, %f249, %f399;
$L__BB0_83:
	st.shared.f32 	[%r104+18944], %f399;
	add.s32 	%r564, %r564, 32;
	setp.lt.s32 	%p72, %r564, %r139;
	@%p72 bra 	$L__BB0_72;
	bra.uni 	$L__BB0_85;
$L__BB0_84:
	add.s32 	%r460, %r569, %r101;
	shl.b32 	%r461, %r460, 2;
	add.s32 	%r462, %r25, %r461;
	ld.shared.f32 	%f204, [%r462+18944];
	mul.f32 	%f205, %f71, %f204;
	st.shared.f32 	[%r462+18944], %f205;
	add.s32 	%r569, %r569, 32;
	setp.lt.s32 	%p64, %r569, %r139;
	@%p64 bra 	$L__BB0_84;
$L__BB0_85:
	setp.ne.s32 	%p73, %r3, 0;
	@%p73 bra 	$L__BB0_87;
	st.shared.f32 	[%r94+18432], %f70;
	st.shared.f32 	[%r94+18688], %f75;
$L__BB0_87:
	add.s32 	%r561, %r561, 4;
	setp.lt.s32 	%p74, %r561, %r7;
	@%p74 bra 	$L__BB0_35;
$L__BB0_88:
	bar.sync 	0;
	add.s32 	%r553, %r553, 64;
	setp.lt.s32 	%p75, %r553, %r138;
	add.s32 	%r552, %r552, -64;
	@%p75 bra 	$L__BB0_22;
	bra.uni 	$L__BB0_42;
$L__BB0_89:
	shl.b32 	%r231, %r548, 2;
	add.s32 	%r232, %r25, %r231;
	mov.b32 	%r233, -8388608;
	st.shared.u32 	[%r232+18432], %r233;
	mov.b32 	%r234, 0;
	st.shared.u32 	[%r232+18688], %r234;
	shl.b32 	%r235, %r26, 2;
	add.s32 	%r236, %r232, %r235;
	st.shared.u32 	[%r236+18432], %r233;
	st.shared.u32 	[%r236+18688], %r234;
	add.s32 	%r237, %r236, %r235;
	st.shared.u32 	[%r237+18432], %r233;
	st.shared.u32 	[%r237+18688], %r234;
	add.s32 	%r238, %r237, %r235;
	st.shared.u32 	[%r238+18432], %r233;
	st.shared.u32 	[%r238+18688], %r234;
	add.s32 	%r548, %r235, %r548;
	setp.lt.s32 	%p18, %r548, %r7;
	@%p18 bra 	$L__BB0_89;
	bra.uni 	$L__BB0_17;

}


// ===== COMPILED SASS (sm_100) =====

	.target	sm_100

	.elftype	@"ET_EXEC"


//--------------------- .note.nv.tkinfo           --------------------------
	.section	.note.nv.tkinfo,"",@"SHT_NOTE"
	.sectionflags	@"SHF_NOTE_NV_TKINFO"
	.tkinfo
        /*0018*/ 	.word	0x00000002
        /*0030*/ 	.string	""
        /*0030*/ 	.string	"ptxas"
        /*0030*/ 	.string	"Cuda compilation tools, release 13.0, V13.0.88"
        /*0030*/ 	.string	"Build cuda_13.0.r13.0/compiler.36424714_0"
        /*0030*/ 	.string	"-arch sm_100 -m 64 "



//--------------------- .note.nv.cuinfo           --------------------------
	.section	.note.nv.cuinfo,"",@"SHT_NOTE"
	.sectionflags	@"SHF_NOTE_NV_CUINFO"
        /*0018*/ 	.short	0x0002
        /*001a*/ 	.short	0x0064
        /*001c*/ 	.short	0x0082
	.zero		2


//--------------------- .nv.info                  --------------------------
	.section	.nv.info,"",@"SHT_CUDA_INFO"
	.align	4


	//----- nvinfo : EIATTR_REGCOUNT
	.align		4
        /*0000*/ 	.byte	0x04, 0x2f
        /*0002*/ 	.short	(.L_1 - .L_0)
	.align		4
.L_0:
        /*0004*/ 	.word	index@(_Z32flash3_wmma_qk_vectorized_kernelPK6__halfS1_S1_PS_iiiiif)
        /*0008*/ 	.word	0x0000004c


	//----- nvinfo : EIATTR_FRAME_SIZE
	.align		4
.L_1:
        /*000c*/ 	.byte	0x04, 0x11
        /*000e*/ 	.short	(.L_3 - .L_2)
	.align		4
.L_2:
        /*0010*/ 	.word	index@($__internal_0_$__cuda_sm3x_div_rn_noftz_f32_slowpath)
        /*0014*/ 	.word	0x00000000


	//----- nvinfo : EIATTR_FRAME_SIZE
	.align		4
.L_3:
        /*0018*/ 	.byte	0x04, 0x11
        /*001a*/ 	.short	(.L_5 - .L_4)
	.align		4
.L_4:
        /*001c*/ 	.word	index@(_Z32flash3_wmma_qk_vectorized_kernelPK6__halfS1_S1_PS_iiiiif)
        /*0020*/ 	.word	0x00000000


	//----- nvinfo : EIATTR_MIN_STACK_SIZE
	.align		4
.L_5:
        /*0024*/ 	.byte	0x04, 0x12
        /*0026*/ 	.short	(.L_7 - .L_6)
	.align		4
.L_6:
        /*0028*/ 	.word	index@(_Z32flash3_wmma_qk_vectorized_kernelPK6__halfS1_S1_PS_iiiiif)
        /*002c*/ 	.word	0x00000000
.L_7:


//--------------------- .nv.compat                --------------------------
	.section	.nv.compat,"",@"SHT_CUDA_COMPAT_INFO"
	.align	4
        /*0000*/ 	.byte	0x02, 0x09, 0x00, 0x00, 0x02, 0x02, 0x01, 0x00, 0x02, 0x05, 0x05, 0x00, 0x03, 0x07, 0x01, 0x01
        /*0010*/ 	.byte	0x02, 0x03, 0x00, 0x00, 0x02, 0x06, 0x01, 0x00, 0x04, 0x0b, 0x08, 0x00, 0x01, 0x00, 0x00, 0x00
        /*0020*/ 	.byte	0x00, 0x00, 0x00, 0x00


//--------------------- .nv.info._Z32flash3_wmma_qk_vectorized_kernelPK6__halfS1_S1_PS_iiiiif --------------------------
	.section	.nv.info._Z32flash3_wmma_qk_vectorized_kernelPK6__halfS1_S1_PS_iiiiif,"",@"SHT_CUDA_INFO"
	.sectionflags	@""
	.align	4


	//----- nvinfo : EIATTR_CUDA_API_VERSION
	.align		4
        /*0000*/ 	.byte	0x04, 0x37
        /*0002*/ 	.short	(.L_9 - .L_8)
.L_8:
        /*0004*/ 	.word	0x00000082


	//----- nvinfo : EIATTR_KPARAM_INFO
	.align		4
.L_9:
        /*0008*/ 	.byte	0x04, 0x17
        /*000a*/ 	.short	(.L_11 - .L_10)
.L_10:
        /*000c*/ 	.word	0x00000000
        /*0010*/ 	.short	0x0009
        /*0012*/ 	.short	0x0034
        /*0014*/ 	.byte	0x00, 0xf0, 0x11, 0x00


	//----- nvinfo : EIATTR_KPARAM_INFO
	.align		4
.L_11:
        /*0018*/ 	.byte	0x04, 0x17
        /*001a*/ 	.short	(.L_13 - .L_12)
.L_12:
        /*001c*/ 	.word	0x00000000
        /*0020*/ 	.short	0x0008
        /*0022*/ 	.short	0x0030
        /*0024*/ 	.byte	0x00, 0xf0, 0x11, 0x00


	//----- nvinfo : EIATTR_KPARAM_INFO
	.align		4
.L_13:
        /*0028*/ 	.byte	0x04, 0x17
        /*002a*/ 	.short	(.L_15 - .L_14)
.L_14:
        /*002c*/ 	.word	0x00000000
        /*0030*/ 	.short	0x0007
        /*0032*/ 	.short	0x002c
        /*0034*/ 	.byte	0x00, 0xf0, 0x11, 0x00


	//----- nvinfo : EIATTR_KPARAM_INFO
	.align		4
.L_15:
        /*0038*/ 	.byte	0x04, 0x17
        /*003a*/ 	.short	(.L_17 - .L_16)
.L_16:
        /*003c*/ 	.word	0x00000000
        /*0040*/ 	.short	0x0006
        /*0042*/ 	.short	0x0028
        /*0044*/ 	.byte	0x00, 0xf0, 0x11, 0x00


	//----- nvinfo : EIATTR_KPARAM_INFO
	.align		4
.L_17:
        /*0048*/ 	.byte	0x04, 0x17
        /*004a*/ 	.short	(.L_19 - .L_18)
.L_18:
        /*004c*/ 	.word	0x00000000
        /*0050*/ 	.short	0x0005
        /*0052*/ 	.short	0x0024
        /*0054*/ 	.byte	0x00, 0xf0, 0x11, 0x00


	//----- nvinfo : EIATTR_KPARAM_INFO
	.align		4
.L_19:
        /*0058*/ 	.byte	0x04, 0x17
        /*005a*/ 	.short	(.L_21 - .L_20)
.L_20:
        /*005c*/ 	.word	0x00000000
        /*0060*/ 	.short	0x0004
        /*0062*/ 	.short	0x0020
        /*0064*/ 	.byte	0x00, 0xf0, 0x11, 0x00


	//----- nvinfo : EIATTR_KPARAM_INFO
	.align		4
.L_21:
        /*0068*/ 	.byte	0x04, 0x17
        /*006a*/ 	.short	(.L_23 - .L_22)
.L_22:
        /*006c*/ 	.word	0x00000000
        /*0070*/ 	.short	0x0003
        /*0072*/ 	.short	0x0018
        /*0074*/ 	.byte	0x00, 0xf5, 0x21, 0x00


	//----- nvinfo : EIATTR_KPARAM_INFO
	.align		4
.L_23:
        /*0078*/ 	.byte	0x04, 0x17
        /*007a*/ 	.short	(.L_25 - .L_24)
.L_24:
        /*007c*/ 	.word	0x00000000
        /*0080*/ 	.short	0x0002
        /*0082*/ 	.short	0x0010
        /*0084*/ 	.byte	0x00, 0xf5, 0x21, 0x00


	//----- nvinfo : EIATTR_KPARAM_INFO
	.align		4
.L_25:
        /*0088*/ 	.byte	0x04, 0x17
        /*008a*/ 	.short	(.L_27 - .L_26)
.L_26:
        /*008c*/ 	.word	0x00000000
        /*0090*/ 	.short	0x0001
        /*0092*/ 	.short	0x0008
        /*0094*/ 	.byte	0x00, 0xf5, 0x21, 0x00


	//----- nvinfo : EIATTR_KPARAM_INFO
	.align		4
.L_27:
        /*0098*/ 	.byte	0x04, 0x17
        /*009a*/ 	.short	(.L_29 - .L_28)
.L_28:
        /*009c*/ 	.word	0x00000000
        /*00a0*/ 	.short	0x0000
        /*00a2*/ 	.short	0x0000
        /*00a4*/ 	.byte	0x00, 0xf5, 0x21, 0x00


	//----- nvinfo : EIATTR_SPARSE_MMA_MASK
	.align		4
.L_29:
        /*00a8*/ 	.byte	0x03, 0x50
        /*00aa*/ 	.short	0x0000


	//----- nvinfo : EIATTR_WMMA_USED
	.align		4
        /*00ac*/ 	.byte	0x01, 0x2b
	.zero		2


	//----- nvinfo : EIATTR_MAXREG_COUNT
	.align		4
        /*00b0*/ 	.byte	0x03, 0x1b
        /*00b2*/ 	.short	0x00ff


	//----- nvinfo : EIATTR_NUM_BARRIERS
	.align		4
        /*00b4*/ 	.byte	0x02, 0x4c
        /*00b6*/ 	.byte	0x01
	.zero		1


	//----- nvinfo : EIATTR_MERCURY_ISA_VERSION
	.align		4
        /*00b8*/ 	.byte	0x03, 0x5f
        /*00ba*/ 	.short	0x0101


	//----- nvinfo : EIATTR_COOP_GROUP_MASK_REGIDS
	.align		4
        /*00bc*/ 	.byte	0x04, 0x29
        /*00be*/ 	.short	(.L_31 - .L_30)


	//   ....[0]....
.L_30:
        /*00c0*/ 	.word	0xffffffff


	//   ....[1]....
        /*00c4*/ 	.word	0xffffffff


	//   ....[2]....
        /*00c8*/ 	.word	0xffffffff


	//   ....[3]....
        /*00cc*/ 	.word	0xffffffff


	//   ....[4]....
        /*00d0*/ 	.word	0xffffffff


	//   ....[5]....
        /*00d4*/ 	.word	0xffffffff


	//   ....[6]....
        /*00d8*/ 	.word	0xffffffff


	//   ....[7]....
        /*00dc*/ 	.word	0xffffffff


	//   ....[8]....
        /*00e0*/ 	.word	0xffffffff


	//   ....[9]....
        /*00e4*/ 	.word	0xffffffff


	//   ....[10]....
        /*00e8*/ 	.word	0x0500001a


	//   ....[11]....
        /*00ec*/ 	.word	0x0500001a


	//   ....[12]....
        /*00f0*/ 	.word	0x0500001a


	//   ....[13]....
        /*00f4*/ 	.word	0x0500001a


	//   ....[14]....
        /*00f8*/ 	.word	0x0500001a


	//   ....[15]....
        /*00fc*/ 	.word	0x0500001a


	//   ....[16]....
        /*0100*/ 	.word	0x0500001a


	//   ....[17]....
        /*0104*/ 	.word	0x0500001a


	//   ....[18]....
        /*0108*/ 	.word	0x0500001a


	//   ....[19]....
        /*010c*/ 	.word	0x0500001a


	//----- nvinfo : EIATTR_COOP_GROUP_INSTR_OFFSETS
	.align		4
.L_31:
        /*0110*/ 	.byte	0x04, 0x28
        /*0112*/ 	.short	(.L_33 - .L_32)


	//   ....[0]....
.L_32:
        /*0114*/ 	.word	0x000031f0


	//   ....[1]....
        /*0118*/ 	.word	0x00003210


	//   ....[2]....
        /*011c*/ 	.word	0x00003230


	//   ....[3]....
        /*0120*/ 	.word	0x00003250


	//   ....[4]....
        /*0124*/ 	.word	0x00003270


	//   ....[5]....
        /*0128*/ 	.word	0x00003560


	//   ....[6]....
        /*012c*/ 	.word	0x00003580


	//   ....[7]....
        /*0130*/ 	.word	0x000035a0


	//   ....[8]....
        /*0134*/ 	.word	0x000035c0


	//   ....[9]....
        /*0138*/ 	.word	0x000035e0


	//   ....[10]....
        /*013c*/ 	.word	0x00006600


	//   ....[11]....
        /*0140*/ 	.word	0x000066a0


	//   ....[12]....
        /*0144*/ 	.word	0x00006710


	//   ....[13]....
        /*0148*/ 	.word	0x00006780


	//   ....[14]....
        /*014c*/ 	.word	0x000067f0


	//   ....[15]....
        /*0150*/ 	.word	0x00006880


	//   ....[16]....
        /*0154*/ 	.word	0x00006920


	//   ....[17]....
        /*0158*/ 	.word	0x00006990


	//   ....[18]....
        /*015c*/ 	.word	0x00006a00


	//   ....[19]....
        /*0160*/ 	.word	0x00006a70


	//----- nvinfo : EIATTR_VRC_CTA_INIT_COUNT
	.align		4
.L_33:
        /*0164*/ 	.byte	0x02, 0x4a
	.zero		1
	.zero		1


	//----- nvinfo : EIATTR_EXIT_INSTR_OFFSETS
	.align		4
        /*0168*/ 	.byte	0x04, 0x1c
        /*016a*/ 	.short	(.L_35 - .L_34)


	//   ....[0]....
.L_34:
        /*016c*/ 	.word	0x00000060


	//   ....[1]....
        /*0170*/ 	.word	0x000000b0


	//   ....[2]....
        /*0174*/ 	.word	0x00003ea0


	//   ....[3]....
        /*0178*/ 	.word	0x000065a0


	//----- nvinfo : EIATTR_MAX_THREADS
	.align		4
.L_35:
        /*017c*/ 	.byte	0x04, 0x05
        /*017e*/ 	.short	(.L_37 - .L_36)
.L_36:
        /*0180*/ 	.word	0x00000080
        /*0184*/ 	.word	0x00000001
        /*0188*/ 	.word	0x00000001


	//----- nvinfo : EIATTR_CRS_STACK_SIZE
	.align		4
.L_37:
        /*018c*/ 	.byte	0x04, 0x1e
        /*018e*/ 	.short	(.L_39 - .L_38)
.L_38:
        /*0190*/ 	.word	0x00000000


	//----- nvinfo : EIATTR_CBANK_PARAM_SIZE
	.align		4
.L_39:
        /*0194*/ 	.byte	0x03, 0x19
        /*0196*/ 	.short	0x0038


	//----- nvinfo : EIATTR_PARAM_CBANK
	.align		4
        /*0198*/ 	.byte	0x04, 0x0a
        /*019a*/ 	.short	(.L_41 - .L_40)
	.align		4
.L_40:
        /*019c*/ 	.word	index@(.nv.constant0._Z32flash3_wmma_qk_vectorized_kernelPK6__halfS1_S1_PS_iiiiif)
        /*01a0*/ 	.short	0x0380
        /*01a2*/ 	.short	0x0038


	//----- nvinfo : EIATTR_SW_WAR
	.align		4
.L_41:
        /*01a4*/ 	.byte	0x04, 0x36
        /*01a6*/ 	.short	(.L_43 - .L_42)
.L_42:
        /*01a8*/ 	.word	0x00000008
.L_43:


//--------------------- .nv.callgraph             --------------------------
	.section	.nv.callgraph,"",@"SHT_CUDA_CALLGRAPH"
	.align	4
	.sectionentsize	8
	.align		4
        /*0000*/ 	.word	0x00000000
	.align		4
        /*0004*/ 	.word	0xffffffff
	.align		4
        /*0008*/ 	.word	0x00000000
	.align		4
        /*000c*/ 	.word	0xfffffffe
	.align		4
        /*0010*/ 	.word	0x00000000
	.align		4
        /*0014*/ 	.word	0xfffffffd
	.align		4
        /*0018*/ 	.word	0x00000000
	.align		4
        /*001c*/ 	.word	0xfffffffc


//--------------------- .text._Z32flash3_wmma_qk_vectorized_kernelPK6__halfS1_S1_PS_iiiiif --------------------------
	.section	.text._Z32flash3_wmma_qk_vectorized_kernelPK6__halfS1_S1_PS_iiiiif,"ax",@progbits
	.align	128
        .global         _Z32flash3_wmma_qk_vectorized_kernelPK6__halfS1_S1_PS_iiiiif
        .type           _Z32flash3_wmma_qk_vectorized_kernelPK6__halfS1_S1_PS_iiiiif,@function
        .size           _Z32flash3_wmma_qk_vectorized_kernelPK6__halfS1_S1_PS_iiiiif,(.L_x_158 - _Z32flash3_wmma_qk_vectorized_kernelPK6__halfS1_S1_PS_iiiiif)
        .other          _Z32flash3_wmma_qk_vectorized_kernelPK6__halfS1_S1_PS_iiiiif,@"STO_CUDA_ENTRY STV_DEFAULT"
_Z32flash3_wmma_qk_vectorized_kernelPK6__halfS1_S1_PS_iiiiif:
.text._Z32flash3_wmma_qk_vectorized_kernelPK6__halfS1_S1_PS_iiiiif:
[----:B------:R-:W-:Y:S08]  /*0000*/  LDC R1, c[0x0][0x37c] ;  /* 0x0000df00ff017b82 */ /* 0x000ff00000000800 */
[----:B------:R-:W0:Y:S08]  /*0010*/  S2UR UR4, SR_CTAID.Y ;  /* 0x00000000000479c3 */ /* 0x000e300000002600 */
[----:B------:R-:W0:Y:S08]  /*0020*/  LDC.64 R2, c[0x0][0x3a0] ;  /* 0x0000e800ff027b82 */ /* 0x000e300000000a00 */
[----:B------:R-:W1:Y:S01]  /*0030*/  S2UR UR5, SR_CTAID.Z ;  /* 0x00000000000579c3 */ /* 0x000e620000002700 */
[----:B0-----:R-:W-:-:S04]  /*0040*/  ISETP.LE.AND P0, PT, R3, UR4, PT ;  /* 0x0000000403007c0c */ /* 0x001fc8000bf03270 */
[----:B-1----:R-:W-:-:S13]  /*0050*/  ISETP.LE.OR P0, PT, R2, UR5, P0 ;  /* 0x0000000502007c0c */ /* 0x002fda0008703670 */
[----:B------:R-:W-:Y:S05]  /*0060*/  @P0 EXIT ;  /* 0x000000000000094d */ /* 0x000fea0003800000 */
[----:B------:R-:W0:Y:S01]  /*0070*/  S2R R2, SR_CTAID.X ;  /* 0x0000000000027919 */ /* 0x000e220000002500 */
[----:B------:R-:W0:Y:S02]  /*0080*/  LDC R5, c[0x0][0x3a8] ;  /* 0x0000ea00ff057b82 */ /* 0x000e240000000800 */
[----:B0-----:R-:W-:-:S05]  /*0090*/  IMAD R54, R2, -0x40, R5 ;  /* 0xffffffc002367824 */ /* 0x001fca00078e0205 */
[----:B------:R-:W-:-:S13]  /*00a0*/  ISETP.GE.AND P0, PT, R54, 0x1, PT ;  /* 0x000000013600780c */ /* 0x000fda0003f06270 */
[----:B------:R-:W-:Y:S05]  /*00b0*/  @!P0 EXIT ;  /* 0x000000000000894d */ /* 0x000fea0003800000 */
[----:B------:R-:W0:Y:S01]  /*00c0*/  LDCU UR6, c[0x0][0x3ac] ;  /* 0x00007580ff0677ac */ /* 0x000e220008000800 */
[----:B------:R-:W-:Y:S01]  /*00d0*/  IMAD.U32 R70, RZ, RZ, UR4 ;  /* 0x00000004ff467e24 */ /* 0x000fe2000f8e00ff */
[----:B------:R-:W1:Y:S01]  /*00e0*/  S2R R46, SR_TID.X ;  /* 0x00000000002e7919 */ /* 0x000e620000002100 */
[----:B------:R-:W-:Y:S01]  /*00f0*/  IMAD.MOV.U32 R71, RZ, RZ, RZ ;  /* 0x000000ffff477224 */ /* 0x000fe200078e00ff */
[----:B------:R-:W-:Y:S01]  /*0100*/  SHF.R.S32.HI R0, RZ, 0x1f, R5 ;  /* 0x0000001fff007819 */ /* 0x000fe20000011405 */
[----:B------:R-:W2:Y:S01]  /*0110*/  LDCU.128 UR8, c[0x0][0x380] ;  /* 0x00007000ff0877ac */ /* 0x000ea20008000c00 */
[----:B------:R-:W-:Y:S01]  /*0120*/  VIMNMX R54, PT, PT, R54, 0x40, PT ;  /* 0x0000004036367848 */ /* 0x000fe20003fe0100 */
[----:B------:R-:W-:Y:S01]  /*0130*/  IMAD.WIDE.U32 R70, R3, UR5, R70 ;  /* 0x0000000503467c25 */ /* 0x000fe2000f8e0046 */
[----:B------:R-:W-:Y:S01]  /*0140*/  BSSY.RECONVERGENT B0, `(.L_x_0) ;  /* 0x00000eb000007945 */ /* 0x000fe20003800200 */
[----:B------:R-:W3:Y:S02]  /*0150*/  LDCU.64 UR4, c[0x0][0x390] ;  /* 0x00007200ff0477ac */ /* 0x000ee40008000a00 */
[----:B------:R-:W-:-:S02]  /*0160*/  IMAD R3, R71, R5, RZ ;  /* 0x0000000547037224 */ /* 0x000fc400078e02ff */
[----:B------:R-:W-:-:S04]  /*0170*/  IMAD.WIDE.U32 R4, R70, R5, RZ ;  /* 0x0000000546047225 */ /* 0x000fc800078e00ff */
[----:B------:R-:W-:Y:S01]  /*0180*/  IMAD R3, R70, R0, R3 ;  /* 0x0000000046037224 */ /* 0x000fe200078e0203 */
[----:B0-----:R-:W-:Y:S01]  /*0190*/  MOV R29, UR6 ;  /* 0x00000006001d7c02 */ /* 0x001fe20008000f00 */
[----:B------:R-:W0:Y:S02]  /*01a0*/  LDCU.64 UR6, c[0x0][0x358] ;  /* 0x00006b00ff0677ac */ /* 0x000e240008000a00 */
[----:B------:R-:W-:Y:S01]  /*01b0*/  IMAD.IADD R6, R5, 0x1, R3 ;  /* 0x0000000105067824 */ /* 0x000fe200078e0203 */
[----:B------:R-:W-:Y:S01]  /*01c0*/  SHF.R.S32.HI R3, RZ, 0x1f, R29 ;  /* 0x0000001fff037819 */ /* 0x000fe2000001141d */
[-C--:B------:R-:W-:Y:S02]  /*01d0*/  IMAD R27, R54, R29.reuse, RZ ;  /* 0x0000001d361b7224 */ /* 0x080fe400078e02ff */
[----:B------:R-:W-:-:S04]  /*01e0*/  IMAD R6, R6, R29, RZ ;  /* 0x0000001d06067224 */ /* 0x000fc800078e02ff */
[----:B------:R-:W-:Y:S02]  /*01f0*/  IMAD R5, R3, R4, R6 ;  /* 0x0000000403057224 */ /* 0x000fe400078e0206 */
[----:B------:R-:W-:Y:S01]  /*0200*/  IMAD.WIDE.U32 R6, R4, R29, RZ ;  /* 0x0000001d04067225 */ /* 0x000fe200078e00ff */
[----:B------:R-:W-:Y:S02]  /*0210*/  SHF.R.S32.HI R4, RZ, 0x1f, R27 ;  /* 0x0000001fff047819 */ /* 0x000fe4000001141b */
[----:B-1----:R-:W-:Y:S01]  /*0220*/  SHF.R.U32.HI R55, RZ, 0x5, R46 ;  /* 0x00000005ff377819 */ /* 0x002fe2000001162e */
[----:B------:R-:W-:Y:S01]  /*0230*/  IMAD.IADD R5, R7, 0x1, R5 ;  /* 0x0000000107057824 */ /* 0x000fe200078e0205 */
[----:B------:R-:W-:Y:S02]  /*0240*/  LEA.HI R7, R4, R27, RZ, 0x3 ;  /* 0x0000001b04077211 */ /* 0x000fe400078f18ff */
[----:B------:R-:W-:Y:S02]  /*0250*/  SHF.L.U32 R4, R6, 0x1, RZ ;  /* 0x0000000106047819 */ /* 0x000fe400000006ff */
[----:B------:R-:W-:-:S02]  /*0260*/  SHF.R.S32.HI R7, RZ, 0x3, R7 ;  /* 0x00000003ff077819 */ /* 0x000fc40000011407 */
[----:B------:R-:W-:Y:S02]  /*0270*/  SHF.L.U64.HI R5, R6, 0x1, R5 ;  /* 0x0000000106057819 */ /* 0x000fe40000010205 */
[----:B------:R-:W-:Y:S02]  /*0280*/  ISETP.GE.AND P0, PT, R46, R7, PT ;  /* 0x000000072e00720c */ /* 0x000fe40003f06270 */
[C---:B--2---:R-:W-:Y:S02]  /*0290*/  IADD3 R24, P1, PT, R4.reuse, UR8, RZ ;  /* 0x0000000804187c10 */ /* 0x044fe4000ff3e0ff */
[C---:B------:R-:W-:Y:S02]  /*02a0*/  IADD3 R68, P2, PT, R4.reuse, UR10, RZ ;  /* 0x0000000a04447c10 */ /* 0x040fe4000ff5e0ff */
[----:B---3--:R-:W-:Y:S02]  /*02b0*/  IADD3 R66, P3, PT, R4, UR4, RZ ;  /* 0x0000000404427c10 */ /* 0x008fe4000ff7e0ff */
[----:B------:R-:W-:-:S02]  /*02c0*/  IADD3.X R25, PT, PT, R5, UR9, RZ, P1, !PT ;  /* 0x0000000905197c10 */ /* 0x000fc40008ffe4ff */
[C---:B------:R-:W-:Y:S02]  /*02d0*/  IADD3.X R69, PT, PT, R5.reuse, UR11, RZ, P2, !PT ;  /* 0x0000000b05457c10 */ /* 0x040fe400097fe4ff */
[----:B------:R-:W-:Y:S02]  /*02e0*/  IADD3.X R67, PT, PT, R5, UR5, RZ, P3, !PT ;  /* 0x0000000505437c10 */ /* 0x000fe40009ffe4ff */
[----:B------:R-:W-:Y:S01]  /*02f0*/  LOP3.LUT R57, R46, 0x1f, RZ, 0xc0, !PT ;  /* 0x0000001f2e397812 */ /* 0x000fe200078ec0ff */
[----:B0-----:R-:W-:Y:S06]  /*0300*/  @P0 BRA `(.L_x_1) ;  /* 0x0000000c00380947 */ /* 0x001fec0003800000 */
[----:B------:R-:W0:Y:S01]  /*0310*/  LDC R31, c[0x0][0x360] ;  /* 0x0000d800ff1f7b82 */ /* 0x000e220000000800 */
[----:B------:R-:W-:Y:S01]  /*0320*/  BSSY.RECONVERGENT B1, `(.L_x_2) ;  /* 0x000004f000017945 */ /* 0x000fe20003800200 */
[----:B------:R-:W-:Y:S01]  /*0330*/  IMAD.MOV.U32 R32, RZ, RZ, R46 ;  /* 0x000000ffff207224 */ /* 0x000fe200078e002e */
[----:B0-----:R-:W0:Y:S01]  /*0340*/  I2F.U32.RP R12, R31 ;  /* 0x0000001f000c7306 */ /* 0x001e220000209000 */
[----:B------:R-:W-:Y:S02]  /*0350*/  IADD3 R6, PT, PT, R46, R31, RZ ;  /* 0x0000001f2e067210 */ /* 0x000fe40007ffe0ff */
[----:B------:R-:W-:Y:S02]  /*0360*/  ISETP.NE.U32.AND P2, PT, R31, RZ, PT ;  /* 0x000000ff1f00720c */ /* 0x000fe40003f45070 */
[----:B------:R-:W-:Y:S02]  /*0370*/  ISETP.GE.U32.AND P0, PT, R6, R7, PT ;  /* 0x000000070600720c */ /* 0x000fe40003f06070 */
[----:B------:R-:W-:Y:S01]  /*0380*/  VIMNMX.U32 R11, PT, PT, R7, R6, !PT ;  /* 0x00000006070b7248 */ /* 0x000fe20007fe0000 */
[----:B0-----:R-:W0:Y:S02]  /*0390*/  MUFU.RCP R12, R12 ;  /* 0x0000000c000c7308 */ /* 0x001e240000001000 */
[----:B0-----:R-:W-:-:S06]  /*03a0*/  VIADD R8, R12, 0xffffffe ;  /* 0x0ffffffe0c087836 */ /* 0x001fcc0000000000 */
[----:B------:R0:W1:Y:S02]  /*03b0*/  F2I.FTZ.U32.TRUNC.NTZ R9, R8 ;  /* 0x0000000800097305 */ /* 0x000064000021f000 */
[----:B0-----:R-:W-:Y:S02]  /*03c0*/  IMAD.MOV.U32 R8, RZ, RZ, RZ ;  /* 0x000000ffff087224 */ /* 0x001fe400078e00ff */
[----:B-1----:R-:W-:-:S04]  /*03d0*/  IMAD.MOV R10, RZ, RZ, -R9 ;  /* 0x000000ffff0a7224 */ /* 0x002fc800078e0a09 */
[----:B------:R-:W-:Y:S01]  /*03e0*/  IMAD R13, R10, R31, RZ ;  /* 0x0000001f0a0d7224 */ /* 0x000fe200078e02ff */
[----:B------:R-:W-:-:S03]  /*03f0*/  SEL R10, RZ, 0x1, P0 ;  /* 0x00000001ff0a7807 */ /* 0x000fc60000000000 */
[----:B------:R-:W-:Y:S01]  /*0400*/  IMAD.HI.U32 R9, R9, R13, R8 ;  /* 0x0000000d09097227 */ /* 0x000fe200078e0008 */
[----:B------:R-:W-:-:S05]  /*0410*/  IADD3 R6, PT, PT, R11, -R6, -R10 ;  /* 0x800000060b067210 */ /* 0x000fca0007ffe80a */
[----:B------:R-:W-:-:S04]  /*0420*/  IMAD.HI.U32 R9, R9, R6, RZ ;  /* 0x0000000609097227 */ /* 0x000fc800078e00ff */
[----:B------:R-:W-:-:S04]  /*0430*/  IMAD.MOV R8, RZ, RZ, -R9 ;  /* 0x000000ffff087224 */ /* 0x000fc800078e0a09 */
[----:B------:R-:W-:-:S05]  /*0440*/  IMAD R6, R31, R8, R6 ;  /* 0x000000081f067224 */ /* 0x000fca00078e0206 */
[----:B------:R-:W-:-:S13]  /*0450*/  ISETP.GE.U32.AND P0, PT, R6, R31, PT ;  /* 0x0000001f0600720c */ /* 0x000fda0003f06070 */
[----:B------:R-:W-:Y:S01]  /*0460*/  @P0 IADD3 R6, PT, PT, R6, -R31, RZ ;  /* 0x8000001f06060210 */ /* 0x000fe20007ffe0ff */
[----:B------:R-:W-:-:S03]  /*0470*/  @P0 VIADD R9, R9, 0x1 ;  /* 0x0000000109090836 */ /* 0x000fc60000000000 */
[----:B------:R-:W-:-:S13]  /*0480*/  ISETP.GE.U32.AND P1, PT, R6, R31, PT ;  /* 0x0000001f0600720c */ /* 0x000fda0003f26070 */
[----:B------:R-:W-:Y:S01]  /*0490*/  @P1 VIADD R9, R9, 0x1 ;  /* 0x0000000109091836 */ /* 0x000fe20000000000 */
[----:B------:R-:W-:-:S04]  /*04a0*/  @!P2 LOP3.LUT R9, RZ, R31, RZ, 0x33, !PT ;  /* 0x0000001fff09a212 */ /* 0x000fc800078e33ff */
[----:B------:R-:W-:-:S04]  /*04b0*/  IADD3 R10, PT, PT, R10, R9, RZ ;  /* 0x000000090a0a7210 */ /* 0x000fc80007ffe0ff */
[C---:B------:R-:W-:Y:S02]  /*04c0*/  LOP3.LUT R6, R10.reuse, 0x3, RZ, 0xc0, !PT ;  /* 0x000000030a067812 */ /* 0x040fe400078ec0ff */
[----:B------:R-:W-:Y:S02]  /*04d0*/  ISETP.GE.U32.AND P4, PT, R10, 0x3, PT ;  /* 0x000000030a00780c */ /* 0x000fe40003f86070 */
[----:B------:R-:W-:Y:S01]  /*04e0*/  ISETP.NE.AND P0, PT, R6, 0x3, PT ;  /* 0x000000030600780c */ /* 0x000fe20003f05270 */
[----:B------:R-:W-:-:S12]  /*04f0*/  VIADD R6, R29, 0x8 ;  /* 0x000000081d067836 */ /* 0x000fd80000000000 */
[----:B------:R-:W-:Y:S05]  /*0500*/  @!P0 BRA `(.L_x_3) ;  /* 0x0000000000c08947 */ /* 0x000fea0003800000 */
[-C--:B------:R-:W-:Y:S01]  /*0510*/  IABS R18, R29.reuse ;  /* 0x0000001d00127213 */ /* 0x080fe20000000000 */
[----:B------:R-:W0:Y:S01]  /*0520*/  S2R R19, SR_CgaCtaId ;  /* 0x0000000000137919 */ /* 0x000e220000008800 */
[----:B------:R-:W1:Y:S01]  /*0530*/  LDC R21, c[0x0][0x3ac] ;  /* 0x0000eb00ff157b82 */ /* 0x000e620000000800 */
[----:B------:R-:W-:Y:S01]  /*0540*/  MOV R12, 0x400 ;  /* 0x00000400000c7802 */ /* 0x000fe20000000f00 */
[----:B------:R-:W2:Y:S01]  /*0550*/  I2F.RP R11, R18 ;  /* 0x00000012000b7306 */ /* 0x000ea20000209400 */
[----:B------:R-:W-:Y:S01]  /*0560*/  IADD3 R10, PT, PT, R10, 0x1, RZ ;  /* 0x000000010a0a7810 */ /* 0x000fe20007ffe0ff */
[----:B------:R-:W-:Y:S01]  /*0570*/  IMAD.MOV.U32 R32, RZ, RZ, R46 ;  /* 0x000000ffff207224 */ /* 0x000fe200078e002e */
[----:B------:R-:W-:Y:S02]  /*0580*/  ISETP.NE.AND P1, PT, R29, RZ, PT ;  /* 0x000000ff1d00720c */ /* 0x000fe40003f25270 */
[----:B------:R-:W-:-:S03]  /*0590*/  LOP3.LUT R15, RZ, R29, RZ, 0x33, !PT ;  /* 0x0000001dff0f7212 */ /* 0x000fc600078e33ff */
[----:B--2---:R-:W2:Y:S01]  /*05a0*/  MUFU.RCP R11, R11 ;  /* 0x0000000b000b7308 */ /* 0x004ea20000001000 */
[----:B0-----:R-:W-:Y:S02]  /*05b0*/  LEA R19, R19, R12, 0x18 ;  /* 0x0000000c13137211 */ /* 0x001fe400078ec0ff */
[----:B------:R-:W-:Y:S02]  /*05c0*/  LOP3.LUT R12, R10, 0x3, RZ, 0xc0, !PT ;  /* 0x000000030a0c7812 */ /* 0x000fe400078ec0ff */
[----:B--2---:R-:W-:-:S04]  /*05d0*/  IADD3 R8, PT, PT, R11, 0xffffffe, RZ ;  /* 0x0ffffffe0b087810 */ /* 0x004fc80007ffe0ff */
[----:B------:R0:W2:Y:S02]  /*05e0*/  F2I.FTZ.U32.TRUNC.NTZ R9, R8 ;  /* 0x0000000800097305 */ /* 0x0000a4000021f000 */
[----:B0-----:R-:W-:Y:S02]  /*05f0*/  IMAD.MOV.U32 R8, RZ, RZ, RZ ;  /* 0x000000ffff087224 */ /* 0x001fe400078e00ff */
[----:B--2---:R-:W-:-:S04]  /*0600*/  IMAD.MOV R13, RZ, RZ, -R9 ;  /* 0x000000ffff0d7224 */ /* 0x004fc800078e0a09 */
[----:B------:R-:W-:-:S04]  /*0610*/  IMAD R13, R13, R18, RZ ;  /* 0x000000120d0d7224 */ /* 0x000fc800078e02ff */
[----:B------:R-:W-:-:S04]  /*0620*/  IMAD.HI.U32 R14, R9, R13, R8 ;  /* 0x0000000d090e7227 */ /* 0x000fc800078e0008 */
[----:B-1----:R-:W-:-:S07]  /*0630*/  IMAD.MOV.U32 R13, RZ, RZ, RZ ;  /* 0x000000ffff0d7224 */ /* 0x002fce00078e00ff */
.L_x_4:
[----:B------:R-:W-:Y:S01]  /*0640*/  SHF.L.U32 R20, R32, 0x3, RZ ;  /* 0x0000000320147819 */ /* 0x000fe200000006ff */
[----:B------:R-:W-:-:S03]  /*0650*/  IMAD.MOV.U32 R29, RZ, RZ, R21 ;  /* 0x000000ffff1d7224 */ /* 0x000fc600078e0015 */
[----:B0-----:R-:W-:Y:S02]  /*0660*/  IABS R9, R20 ;  /* 0x0000001400097213 */ /* 0x001fe40000000000 */
[----:B------:R-:W-:-:S03]  /*0670*/  IABS R16, R29 ;  /* 0x0000001d00107213 */ /* 0x000fc60000000000 */
[----:B------:R-:W-:-:S04]  /*0680*/  IMAD.HI.U32 R8, R14, R9, RZ ;  /* 0x000000090e087227 */ /* 0x000fc800078e00ff */
[----:B------:R-:W-:-:S04]  /*0690*/  IMAD.MOV R10, RZ, RZ, -R8 ;  /* 0x000000ffff0a7224 */ /* 0x000fc800078e0a08 */
[----:B------:R-:W-:-:S05]  /*06a0*/  IMAD R9, R16, R10, R9 ;  /* 0x0000000a10097224 */ /* 0x000fca00078e0209 */
[----:B------:R-:W-:-:S13]  /*06b0*/  ISETP.GT.U32.AND P2, PT, R18, R9, PT ;  /* 0x000000091200720c */ /* 0x000fda0003f44070 */
[----:B------:R-:W-:Y:S01]  /*06c0*/  @!P2 IADD3 R9, PT, PT, R9, -R16, RZ ;  /* 0x800000100909a210 */ /* 0x000fe20007ffe0ff */
[----:B------:R-:W-:-:S03]  /*06d0*/  @!P2 VIADD R8, R8, 0x1 ;  /* 0x000000010808a836 */ /* 0x000fc60000000000 */
[----:B------:R-:W-:Y:S02]  /*06e0*/  ISETP.GE.U32.AND P0, PT, R9, R18, PT ;  /* 0x000000120900720c */ /* 0x000fe40003f06070 */
[----:B------:R-:W-:-:S04]  /*06f0*/  LOP3.LUT R9, R20, R29, RZ, 0x3c, !PT ;  /* 0x0000001d14097212 */ /* 0x000fc800078e3cff */
[----:B------:R-:W-:-:S07]  /*0700*/  ISETP.GE.AND P3, PT, R9, RZ, PT ;  /* 0x000000ff0900720c */ /* 0x000fce0003f66270 */
[----:B------:R-:W-:-:S06]  /*0710*/  @P0 VIADD R8, R8, 0x1 ;  /* 0x0000000108080836 */ /* 0x000fcc0000000000 */
[----:B------:R-:W-:-:S04]  /*0720*/  @!P3 IADD3 R8, PT, PT, -R8, RZ, RZ ;  /* 0x000000ff0808b210 */ /* 0x000fc80007ffe1ff */
[----:B------:R-:W-:-:S05]  /*0730*/  SEL R17, R15, R8, !P1 ;  /* 0x000000080f117207 */ /* 0x000fca0004800000 */
[--C-:B------:R-:W-:Y:S02]  /*0740*/  IMAD.MOV R16, RZ, RZ, -R17.reuse ;  /* 0x000000ffff107224 */ /* 0x100fe400078e0a11 */
[----:B------:R-:W-:Y:S02]  /*0750*/  IMAD R8, R2, 0x40, R17 ;  /* 0x0000004002087824 */ /* 0x000fe400078e0211 */
[----:B------:R-:W-:-:S04]  /*0760*/  IMAD R16, R29, R16, R20 ;  /* 0x000000101d107224 */ /* 0x000fc800078e0214 */
[----:B------:R-:W-:-:S04]  /*0770*/  IMAD R9, R8, R29, R16 ;  /* 0x0000001d08097224 */ /* 0x000fc800078e0210 */
[----:B------:R-:W-:-:S06]  /*0780*/  IMAD.WIDE R8, R9, 0x2, R24 ;  /* 0x0000000209087825 */ /* 0x000fcc00078e0218 */
[----:B------:R-:W2:Y:S01]  /*0790*/  LDG.E.128.CONSTANT R8, desc[UR6][R8.64] ;  /* 0x0000000608087981 */ /* 0x000ea2000c1e9d00 */
[----:B------:R-:W-:Y:S02]  /*07a0*/  IMAD R16, R6, R17, R16 ;  /* 0x0000001106107224 */ /* 0x000fe400078e0210 */
[----:B------:R-:W-:Y:S02]  /*07b0*/  VIADD R13, R13, 0x1 ;  /* 0x000000010d0d7836 */ /* 0x000fe40000000000 */
[----:B------:R-:W-:Y:S01]  /*07c0*/  IMAD.IADD R32, R31, 0x1, R32 ;  /* 0x000000011f207824 */ /* 0x000fe200078e0220 */
[----:B------:R-:W-:Y:S02]  /*07d0*/  LEA R16, R16, R19, 0x1 ;  /* 0x0000001310107211 */ /* 0x000fe400078e08ff */
[----:B------:R-:W-:-:S03]  /*07e0*/  ISETP.NE.AND P0, PT, R13, R12, PT ;  /* 0x0000000c0d00720c */ /* 0x000fc60003f05270 */
[----:B--2---:R0:W-:Y:S10]  /*07f0*/  STS.128 [R16], R8 ;  /* 0x0000000810007388 */ /* 0x0041f40000000c00 */
[----:B------:R-:W-:Y:S05]  /*0800*/  @P0 BRA `(.L_x_4) ;  /* 0xfffffffc008c0947 */ /* 0x000fea000383ffff */
.L_x_3:
[----:B------:R-:W-:Y:S05]  /*0810*/  BSYNC.RECONVERGENT B1 ;  /* 0x0000000000017941 */ /* 0x000fea0003800200 */
.L_x_2:
[----:B------:R-:W-:Y:S05]  /*0820*/  @!P4 BRA `(.L_x_1) ;  /* 0x0000000400f0c947 */ /* 0x000fea0003800000 */
[----:B------:R-:W-:Y:S01]  /*0830*/  IABS R28, R29 ;  /* 0x0000001d001c7213 */ /* 0x000fe20000000000 */
[----:B0-----:R-:W0:Y:S01]  /*0840*/  S2R R11, SR_CgaCtaId ;  /* 0x00000000000b7919 */ /* 0x001e220000008800 */
[----:B------:R-:W1:Y:S01]  /*0850*/  LDC R29, c[0x0][0x3ac] ;  /* 0x0000eb00ff1d7b82 */ /* 0x000e620000000800 */
[----:B------:R-:W-:Y:S01]  /*0860*/  MOV R26, 0x400 ;  /* 0x00000400001a7802 */ /* 0x000fe20000000f00 */
[----:B------:R-:W2:Y:S08]  /*0870*/  I2F.RP R10, R28 ;  /* 0x0000001c000a7306 */ /* 0x000eb00000209400 */
[----:B--2---:R-:W2:Y:S01]  /*0880*/  MUFU.RCP R10, R10 ;  /* 0x0000000a000a7308 */ /* 0x004ea20000001000 */
[----:B0-----:R-:W-:-:S02]  /*0890*/  LEA R26, R11, R26, 0x18 ;  /* 0x0000001a0b1a7211 */ /* 0x001fc400078ec0ff */
[----:B--2---:R-:W-:-:S05]  /*08a0*/  IADD3 R8, PT, PT, R10, 0xffffffe, RZ ;  /* 0x0ffffffe0a087810 */ /* 0x004fca0007ffe0ff */
[----:B------:R0:W2:Y:S02]  /*08b0*/  F2I.FTZ.U32.TRUNC.NTZ R9, R8 ;  /* 0x0000000800097305 */ /* 0x0000a4000021f000 */
[----:B0-----:R-:W-:Y:S02]  /*08c0*/  IMAD.MOV.U32 R8, RZ, RZ, RZ ;  /* 0x000000ffff087224 */ /* 0x001fe400078e00ff */
[----:B--2---:R-:W-:-:S04]  /*08d0*/  IMAD.MOV R13, RZ, RZ, -R9 ;  /* 0x000000ffff0d7224 */ /* 0x004fc800078e0a09 */
[----:B------:R-:W-:-:S04]  /*08e0*/  IMAD R13, R13, R28, RZ ;  /* 0x0000001c0d0d7224 */ /* 0x000fc800078e02ff */
[----:B-1----:R-:W-:-:S07]  /*08f0*/  IMAD.HI.U32 R30, R9, R13, R8 ;  /* 0x0000000d091e7227 */ /* 0x002fce00078e0008 */
.L_x_5:
[----:B------:R-:W-:Y:S01]  /*0900*/  IABS R34, R29 ;  /* 0x0000001d00227213 */ /* 0x000fe20000000000 */
[----:B-1----:R-:W-:Y:S01]  /*0910*/  IMAD.IADD R12, R31, 0x1, R32 ;  /* 0x000000011f0c7824 */ /* 0x002fe200078e0220 */
[----:B------:R-:W-:Y:S02]  /*0920*/  SHF.L.U32 R10, R32, 0x3, RZ ;  /* 0x00000003200a7819 */ /* 0x000fe400000006ff */
[----:B------:R-:W0:Y:S01]  /*0930*/  I2F.RP R14, R34 ;  /* 0x00000022000e7306 */ /* 0x000e220000209400 */
[C---:B------:R-:W-:Y:S01]  /*0940*/  IMAD.SHL.U32 R20, R12.reuse, 0x8, RZ ;  /* 0x000000080c147824 */ /* 0x040fe200078e00ff */
[----:B------:R-:W-:Y:S02]  /*0950*/  IABS R13, R10 ;  /* 0x0000000a000d7213 */ /* 0x000fe40000000000 */
[----:B------:R-:W-:Y:S02]  /*0960*/  IADD3 R12, PT, PT, R12, R31, RZ ;  /* 0x0000001f0c0c7210 */ /* 0x000fe40007ffe0ff */
[----:B------:R-:W-:Y:S01]  /*0970*/  LOP3.LUT R39, RZ, R29, RZ, 0x33, !PT ;  /* 0x0000001dff277212 */ /* 0x000fe200078e33ff */
[----:B------:R-:W-:-:S04]  /*0980*/  IMAD.HI.U32 R11, R30, R13, RZ ;  /* 0x0000000d1e0b7227 */ /* 0x000fc800078e00ff */
[C---:B------:R-:W-:Y:S01]  /*0990*/  IMAD.IADD R32, R12.reuse, 0x1, R31 ;  /* 0x000000010c207824 */ /* 0x040fe200078e021f */
[----:B------:R-:W-:Y:S01]  /*09a0*/  IADD3 R8, PT, PT, -R11, RZ, RZ ;  /* 0x000000ff0b087210 */ /* 0x000fe20007ffe1ff */
[----:B------:R-:W-:Y:S01]  /*09b0*/  IMAD.SHL.U32 R22, R12, 0x8, RZ ;  /* 0x000000080c167824 */ /* 0x000fe200078e00ff */
[----:B0-----:R-:W0:Y:S01]  /*09c0*/  MUFU.RCP R14, R14 ;  /* 0x0000000e000e7308 */ /* 0x001e220000001000 */
[----:B------:R-:W-:Y:S02]  /*09d0*/  IMAD.SHL.U32 R42, R32, 0x8, RZ ;  /* 0x00000008202a7824 */ /* 0x000fe400078e00ff */
[----:B------:R-:W-:Y:S01]  /*09e0*/  IMAD R13, R34, R8, R13 ;  /* 0x00000008220d7224 */ /* 0x000fe200078e020d */
[----:B------:R-:W-:Y:S02]  /*09f0*/  MOV R8, RZ ;  /* 0x000000ff00087202 */ /* 0x000fe40000000f00 */
[----:B------:R-:W-:Y:S02]  /*0a00*/  IABS R17, R42 ;  /* 0x0000002a00117213 */ /* 0x000fe40000000000 */
[----:B------:R-:W-:Y:S01]  /*0a10*/  ISETP.GT.U32.AND P1, PT, R28, R13, PT ;  /* 0x0000000d1c00720c */ /* 0x000fe20003f24070 */
[----:B0-----:R-:W-:Y:S01]  /*0a20*/  VIADD R9, R14, 0xffffffe ;  /* 0x0ffffffe0e097836 */ /* 0x001fe20000000000 */
[----:B------:R-:W-:-:S11]  /*0a30*/  IABS R14, R20 ;  /* 0x00000014000e7213 */ /* 0x000fd60000000000 */
[----:B------:R-:W-:Y:S01]  /*0a40*/  @!P1 IADD3 R13, PT, PT, R13, -R34, RZ ;  /* 0x800000220d0d9210 */ /* 0x000fe20007ffe0ff */
[----:B------:R-:W-:Y:S01]  /*0a50*/  @!P1 VIADD R11, R11, 0x1 ;  /* 0x000000010b0b9836 */ /* 0x000fe20000000000 */
[----:B------:R-:W0:Y:S02]  /*0a60*/  F2I.FTZ.U32.TRUNC.NTZ R9, R9 ;  /* 0x0000000900097305 */ /* 0x000e24000021f000 */
[----:B------:R-:W-:Y:S02]  /*0a70*/  ISETP.GE.U32.AND P3, PT, R13, R28, PT ;  /* 0x0000001c0d00720c */ /* 0x000fe40003f66070 */
[----:B------:R-:W-:Y:S01]  /*0a80*/  MOV R28, R34 ;  /* 0x00000022001c7202 */ /* 0x000fe20000000f00 */
[----:B0-----:R-:W-:-:S10]  /*0a90*/  IMAD.MOV R15, RZ, RZ, -R9 ;  /* 0x000000ffff0f7224 */ /* 0x001fd400078e0a09 */
[----:B------:R-:W-:Y:S01]  /*0aa0*/  @P3 IADD3 R11, PT, PT, R11, 0x1, RZ ;  /* 0x000000010b0b3810 */ /* 0x000fe20007ffe0ff */
[----:B------:R-:W-:-:S04]  /*0ab0*/  IMAD R15, R15, R34, RZ ;  /* 0x000000220f0f7224 */ /* 0x000fc800078e02ff */
[----:B------:R-:W-:Y:S01]  /*0ac0*/  IMAD.HI.U32 R30, R9, R15, R8 ;  /* 0x0000000f091e7227 */ /* 0x000fe200078e0008 */
[----:B------:R-:W-:-:S03]  /*0ad0*/  IABS R15, R22 ;  /* 0x00000016000f7213 */ /* 0x000fc60000000000 */
[----:B------:R-:W-:Y:S02]  /*0ae0*/  IMAD.MOV.U32 R9, RZ, RZ, R14 ;  /* 0x000000ffff097224 */ /* 0x000fe400078e000e */
[----:B------:R-:W-:-:S04]  /*0af0*/  IMAD.HI.U32 R12, R30, R15, RZ ;  /* 0x0000000f1e0c7227 */ /* 0x000fc800078e00ff */
[----:B------:R-:W-:-:S04]  /*0b00*/  IMAD.HI.U32 R8, R30, R9, RZ ;  /* 0x000000091e087227 */ /* 0x000fc800078e00ff */
[----:B------:R-:W-:Y:S02]  /*0b10*/  IMAD.MOV R16, RZ, RZ, -R8 ;  /* 0x000000ffff107224 */ /* 0x000fe400078e0a08 */
[----:B------:R-:W-:-:S04]  /*0b20*/  IMAD.HI.U32 R14, R30, R17, RZ ;  /* 0x000000111e0e7227 */ /* 0x000fc800078e00ff */
[----:B------:R-:W-:Y:S02]  /*0b30*/  IMAD R9, R34, R16, R9 ;  /* 0x0000001022097224 */ /* 0x000fe400078e0209 */
[----:B------:R-:W-:Y:S02]  /*0b40*/  IMAD.MOV R18, RZ, RZ, -R12 ;  /* 0x000000ffff127224 */ /* 0x000fe400078e0a0c */
[----:B------:R-:W-:Y:S01]  /*0b50*/  IMAD.MOV R16, RZ, RZ, -R14 ;  /* 0x000000ffff107224 */ /* 0x000fe200078e0a0e */
[----:B------:R-:W-:Y:S01]  /*0b60*/  ISETP.GT.U32.AND P6, PT, R28, R9, PT ;  /* 0x000000091c00720c */ /* 0x000fe20003fc4070 */
[C---:B------:R-:W-:Y:S02]  /*0b70*/  IMAD R13, R34.reuse, R18, R15 ;  /* 0x00000012220d7224 */ /* 0x040fe400078e020f */
[----:B------:R-:W-:Y:S01]  /*0b80*/  IMAD R15, R34, R16, R17 ;  /* 0x00000010220f7224 */ /* 0x000fe200078e0211 */
[----:B------:R-:W-:Y:S02]  /*0b90*/  LOP3.LUT R16, R10, R29, RZ, 0x3c, !PT ;  /* 0x0000001d0a107212 */ /* 0x000fe400078e3cff */
[----:B------:R-:W-:-:S02]  /*0ba0*/  ISETP.GT.U32.AND P5, PT, R28, R13, PT ;  /* 0x0000000d1c00720c */ /* 0x000fc40003fa4070 */
[----:B------:R-:W-:Y:S02]  /*0bb0*/  ISETP.GT.U32.AND P0, PT, R28, R15, PT ;  /* 0x0000000f1c00720c */ /* 0x000fe40003f04070 */
[----:B------:R-:W-:-:S03]  /*0bc0*/  ISETP.GE.AND P2, PT, R16, RZ, PT ;  /* 0x000000ff1000720c */ /* 0x000fc60003f46270 */
[----:B------:R-:W-:Y:S02]  /*0bd0*/  @!P6 IMAD.IADD R9, R9, 0x1, -R34 ;  /* 0x000000010909e824 */ /* 0x000fe400078e0a22 */
[----:B------:R-:W-:-:S03]  /*0be0*/  @!P6 VIADD R8, R8, 0x1 ;  /* 0x000000010808e836 */ /* 0x000fc60000000000 */
[----:B------:R-:W-:Y:S01]  /*0bf0*/  ISETP.GE.U32.AND P4, PT, R9, R28, PT ;  /* 0x0000001c0900720c */ /* 0x000fe20003f86070 */
[----:B------:R-:W-:Y:S01]  /*0c00*/  @!P5 VIADD R12, R12, 0x1 ;  /* 0x000000010c0cd836 */ /* 0x000fe20000000000 */
[----:B------:R-:W-:Y:S01]  /*0c10*/  @!P5 IADD3 R13, PT, PT, R13, -R34, RZ ;  /* 0x800000220d0dd210 */ /* 0x000fe20007ffe0ff */
[----:B------:R-:W-:Y:S01]  /*0c20*/  @!P0 IMAD.IADD R15, R15, 0x1, -R34 ;  /* 0x000000010f0f8824 */ /* 0x000fe200078e0a22 */
[----:B------:R-:W-:Y:S01]  /*0c30*/  LOP3.LUT R9, R20, R29, RZ, 0x3c, !PT ;  /* 0x0000001d14097212 */ /* 0x000fe200078e3cff */
[----:B------:R-:W-:Y:S01]  /*0c40*/  @!P0 VIADD R14, R14, 0x1 ;  /* 0x000000010e0e8836 */ /* 0x000fe20000000000 */
[-C--:B------:R-:W-:Y:S02]  /*0c50*/  ISETP.GE.U32.AND P1, PT, R13, R28.reuse, PT ;  /* 0x0000001c0d00720c */ /* 0x080fe40003f26070 */
[----:B------:R-:W-:Y:S02]  /*0c60*/  ISETP.GE.AND P3, PT, R9, RZ, PT ;  /* 0x000000ff0900720c */ /* 0x000fe40003f66270 */
[----:B------:R-:W-:-:S02]  /*0c70*/  ISETP.GE.U32.AND P6, PT, R15, R28, PT ;  /* 0x0000001c0f00720c */ /* 0x000fc40003fc6070 */
[-C--:B------:R-:W-:Y:S02]  /*0c80*/  LOP3.LUT R9, R22, R29.reuse, RZ, 0x3c, !PT ;  /* 0x0000001d16097212 */ /* 0x080fe400078e3cff */
[----:B------:R-:W-:Y:S02]  /*0c90*/  LOP3.LUT R13, R42, R29, RZ, 0x3c, !PT ;  /* 0x0000001d2a0d7212 */ /* 0x000fe400078e3cff */
[----:B------:R-:W-:Y:S02]  /*0ca0*/  @P4 IADD3 R8, PT, PT, R8, 0x1, RZ ;  /* 0x0000000108084810 */ /* 0x000fe40007ffe0ff */
[----:B------:R-:W-:Y:S01]  /*0cb0*/  ISETP.GE.AND P5, PT, R9, RZ, PT ;  /* 0x000000ff0900720c */ /* 0x000fe20003fa6270 */
[----:B------:R-:W-:Y:S01]  /*0cc0*/  @P1 VIADD R12, R12, 0x1 ;  /* 0x000000010c0c1836 */ /* 0x000fe20000000000 */
[----:B------:R-:W-:Y:S01]  /*0cd0*/  ISETP.GE.AND P4, PT, R13, RZ, PT ;  /* 0x000000ff0d00720c */ /* 0x000fe20003f86270 */
[----:B------:R-:W-:Y:S01]  /*0ce0*/  @!P3 IMAD.MOV R8, RZ, RZ, -R8 ;  /* 0x000000ffff08b224 */ /* 0x000fe200078e0a08 */
[----:B------:R-:W-:Y:S01]  /*0cf0*/  ISETP.NE.AND P1, PT, R29, RZ, PT ;  /* 0x000000ff1d00720c */ /* 0x000fe20003f25270 */
[----:B------:R-:W-:Y:S01]  /*0d00*/  @P6 VIADD R14, R14, 0x1 ;  /* 0x000000010e0e6836 */ /* 0x000fe20000000000 */
[----:B------:R-:W-:-:S02]  /*0d10*/  @!P2 IADD3 R11, PT, PT, -R11, RZ, RZ ;  /* 0x000000ff0b0ba210 */ /* 0x000fc40007ffe1ff */
[C---:B------:R-:W-:Y:S02]  /*0d20*/  SEL R35, R39.reuse, R8, !P1 ;  /* 0x0000000827237207 */ /* 0x040fe40004800000 */
[----:B------:R-:W-:Y:S02]  /*0d30*/  SEL R33, R39, R11, !P1 ;  /* 0x0000000b27217207 */ /* 0x000fe40004800000 */
[----:B------:R-:W-:Y:S02]  /*0d40*/  IADD3 R36, PT, PT, -R35, RZ, RZ ;  /* 0x000000ff23247210 */ /* 0x000fe40007ffe1ff */
[----:B------:R-:W-:Y:S01]  /*0d50*/  @!P5 IADD3 R12, PT, PT, -R12, RZ, RZ ;  /* 0x000000ff0c0cd210 */ /* 0x000fe20007ffe1ff */
[----:B------:R-:W-:Y:S01]  /*0d60*/  @!P4 IMAD.MOV R14, RZ, RZ, -R14 ;  /* 0x000000ffff0ec224 */ /* 0x000fe200078e0a0e */
[----:B------:R-:W-:Y:S01]  /*0d70*/  LEA R8, R2, R33, 0x6 ;  /* 0x0000002102087211 */ /* 0x000fe200078e30ff */
[----:B------:R-:W-:Y:S01]  /*0d80*/  IMAD.MOV R34, RZ, RZ, -R33 ;  /* 0x000000ffff227224 */ /* 0x000fe200078e0a21 */
[----:B------:R-:W-:Y:S01]  /*0d90*/  SEL R37, R39, R12, !P1 ;  /* 0x0000000c27257207 */ /* 0x000fe20004800000 */
[----:B------:R-:W-:Y:S01]  /*0da0*/  IMAD R36, R29, R36, R20 ;  /* 0x000000241d247224 */ /* 0x000fe200078e0214 */
[----:B------:R-:W-:Y:S01]  /*0db0*/  SEL R39, R39, R14, !P1 ;  /* 0x0000000e27277207 */ /* 0x000fe20004800000 */
[----:B------:R-:W-:-:S02]  /*0dc0*/  IMAD R34, R29, R34, R10 ;  /* 0x000000221d227224 */ /* 0x000fc400078e020a */
[----:B------:R-:W-:Y:S01]  /*0dd0*/  IMAD.MOV R38, RZ, RZ, -R37 ;  /* 0x000000ffff267224 */ /* 0x000fe200078e0a25 */
[C---:B------:R-:W-:Y:S01]  /*0de0*/  LEA R12, R2.reuse, R39, 0x6 ;  /* 0x00000027020c7211 */ /* 0x040fe200078e30ff */
[----:B------:R-:W-:Y:S02]  /*0df0*/  IMAD.MOV R40, RZ, RZ, -R39 ;  /* 0x000000ffff287224 */ /* 0x000fe400078e0a27 */
[C---:B------:R-:W-:Y:S02]  /*0e00*/  IMAD R10, R2.reuse, 0x40, R35 ;  /* 0x00000040020a7824 */ /* 0x040fe400078e0223 */
[C---:B------:R-:W-:Y:S02]  /*0e10*/  IMAD R38, R29.reuse, R38, R22 ;  /* 0x000000261d267224 */ /* 0x040fe400078e0216 */
[----:B------:R-:W-:Y:S02]  /*0e20*/  IMAD R11, R2, 0x40, R37 ;  /* 0x00000040020b7824 */ /* 0x000fe400078e0225 */
[----:B------:R-:W-:-:S02]  /*0e30*/  IMAD R40, R29, R40, R42 ;  /* 0x000000281d287224 */ /* 0x000fc400078e022a */
[-C--:B------:R-:W-:Y:S02]  /*0e40*/  IMAD R9, R8, R29.reuse, R34 ;  /* 0x0000001d08097224 */ /* 0x080fe400078e0222 */
[-C--:B------:R-:W-:Y:S02]  /*0e50*/  IMAD R13, R10, R29.reuse, R36 ;  /* 0x0000001d0a0d7224 */ /* 0x080fe400078e0224 */
[-C--:B------:R-:W-:Y:S02]  /*0e60*/  IMAD R11, R11, R29.reuse, R38 ;  /* 0x0000001d0b0b7224 */ /* 0x080fe400078e0226 */
[----:B------:R-:W-:Y:S02]  /*0e70*/  IMAD R21, R12, R29, R40 ;  /* 0x0000001d0c157224 */ /* 0x000fe400078e0228 */
[----:B------:R-:W-:-:S04]  /*0e80*/  IMAD.WIDE R8, R9, 0x2, R24 ;  /* 0x0000000209087825 */ /* 0x000fc800078e0218 */
[----:B------:R-:W-:-:S04]  /*0e90*/  IMAD.WIDE R12, R13, 0x2, R24 ;  /* 0x000000020d0c7825 */ /* 0x000fc800078e0218 */
[--C-:B------:R-:W-:Y:S02]  /*0ea0*/  IMAD.WIDE R16, R11, 0x2, R24.reuse ;  /* 0x000000020b107825 */ /* 0x100fe400078e0218 */
[----:B------:R-:W2:Y:S02]  /*0eb0*/  LDG.E.128.CONSTANT R8, desc[UR6][R8.64] ;  /* 0x0000000608087981 */ /* 0x000ea4000c1e9d00 */
[----:B------:R-:W-:Y:S02]  /*0ec0*/  IMAD.WIDE R20, R21, 0x2, R24 ;  /* 0x0000000215147825 */ /* 0x000fe400078e0218 */
[----:B------:R-:W3:Y:S04]  /*0ed0*/  LDG.E.128.CONSTANT R12, desc[UR6][R12.64] ;  /* 0x000000060c0c7981 */ /* 0x000ee8000c1e9d00 */
[----:B------:R-:W4:Y:S04]  /*0ee0*/  LDG.E.128.CONSTANT R16, desc[UR6][R16.64] ;  /* 0x0000000610107981 */ /* 0x000f28000c1e9d00 */
[----:B------:R-:W5:Y:S01]  /*0ef0*/  LDG.E.128.CONSTANT R20, desc[UR6][R20.64] ;  /* 0x0000000614147981 */ /* 0x000f62000c1e9d00 */
[----:B------:R-:W-:-:S02]  /*0f00*/  IMAD R33, R6, R33, R34 ;  /* 0x0000002106217224 */ /* 0x000fc400078e0222 */
[C---:B------:R-:W-:Y:S02]  /*0f10*/  IMAD R35, R6.reuse, R35, R36 ;  /* 0x0000002306237224 */ /* 0x040fe400078e0224 */
[C---:B------:R-:W-:Y:S02]  /*0f20*/  IMAD R37, R6.reuse, R37, R38 ;  /* 0x0000002506257224 */ /* 0x040fe400078e0226 */
[----:B------:R-:W-:Y:S02]  /*0f30*/  IMAD R39, R6, R39, R40 ;  /* 0x0000002706277224 */ /* 0x000fe400078e0228 */
[--C-:B------:R-:W-:Y:S01]  /*0f40*/  IMAD R33, R33, 0x2, R26.reuse ;  /* 0x0000000221217824 */ /* 0x100fe200078e021a */
[----:B------:R-:W-:Y:S01]  /*0f50*/  LEA R37, R37, R26, 0x1 ;  /* 0x0000001a25257211 */ /* 0x000fe200078e08ff */
[--C-:B------:R-:W-:Y:S02]  /*0f60*/  IMAD R35, R35, 0x2, R26.reuse ;  /* 0x0000000223237824 */ /* 0x100fe400078e021a */
[----:B------:R-:W-:-:S02]  /*0f70*/  IMAD R39, R39, 0x2, R26 ;  /* 0x0000000227277824 */ /* 0x000fc400078e021a */
[----:B------:R-:W-:-:S05]  /*0f80*/  IMAD.IADD R32, R32, 0x1, R31 ;  /* 0x0000000120207824 */ /* 0x000fca00078e021f */
[----:B------:R-:W-:Y:S01]  /*0f90*/  ISETP.GE.AND P0, PT, R32, R7, PT ;  /* 0x000000072000720c */ /* 0x000fe20003f06270 */
[----:B--2---:R1:W-:Y:S04]  /*0fa0*/  STS.128 [R33], R8 ;  /* 0x0000000821007388 */ /* 0x0043e80000000c00 */
[----:B---3--:R1:W-:Y:S04]  /*0fb0*/  STS.128 [R35], R12 ;  /* 0x0000000c23007388 */ /* 0x0083e80000000c00 */
[----:B----4-:R1:W-:Y:S04]  /*0fc0*/  STS.128 [R37], R16 ;  /* 0x0000001025007388 */ /* 0x0103e80000000c00 */
[----:B-----5:R1:W-:Y:S01]  /*0fd0*/  STS.128 [R39], R20 ;  /* 0x0000001427007388 */ /* 0x0203e20000000c00 */
[----:B------:R-:W-:Y:S05]  /*0fe0*/  @!P0 BRA `(.L_x_5) ;  /* 0xfffffff800448947 */ /* 0x000fea000383ffff */
.L_x_1:
[----:B------:R-:W-:Y:S05]  /*0ff0*/  BSYNC.RECONVERGENT B0 ;  /* 0x0000000000007941 */ /* 0x000fea0003800200 */
.L_x_0:
[----:B01----:R-:W0:Y:S01]  /*1000*/  S2R R10, SR_CgaCtaId ;  /* 0x00000000000a7919 */ /* 0x003e220000008800 */
[----:B------:R-:W-:Y:S01]  /*1010*/  LEA R12, R7, R46, 0x3 ;  /* 0x0000002e070c7211 */ /* 0x000fe200078e18ff */
[----:B------:R-:W-:Y:S01]  /*1020*/  VIADD R6, R29, 0x8 ;  /* 0x000000081d067836 */ /* 0x000fe20000000000 */
[----:B------:R-:W-:Y:S01]  /*1030*/  MOV R7, 0x400 ;  /* 0x0000040000077802 */ /* 0x000fe20000000f00 */
[----:B------:R-:W-:Y:S01]  /*1040*/  BSSY.RECONVERGENT B0, `(.L_x_6) ;  /* 0x0000032000007945 */ /* 0x000fe20003800200 */
[----:B------:R-:W-:Y:S01]  /*1050*/  ISETP.GE.AND P0, PT, R12, R27, PT ;  /* 0x0000001b0c00720c */ /* 0x000fe20003f06270 */
[----:B------:R-:W-:Y:S01]  /*1060*/  IMAD R8, R6, 0x2, R6 ;  /* 0x0000000206087824 */ /* 0x000fe200078e0206 */
[----:B------:R-:W-:-:S04]  /*1070*/  ISETP.GE.AND P3, PT, R46, R54, PT ;  /* 0x000000362e00720c */ /* 0x000fc80003f66270 */
[----:B------:R-:W-:Y:S02]  /*1080*/  SHF.L.U32 R8, R8, 0x7, RZ ;  /* 0x0000000708087819 */ /* 0x000fe400000006ff */
[----:B0-----:R-:W-:-:S05]  /*1090*/  LEA R7, R10, R7, 0x18 ;  /* 0x000000070a077211 */ /* 0x001fca00078ec0ff */
[----:B------:R-:W-:Y:S05]  /*10a0*/  @P0 BRA `(.L_x_7) ;  /* 0x0000000000ac0947 */ /* 0x000fea0003800000 */
[-C--:B------:R-:W-:Y:S01]  /*10b0*/  IABS R15, R29.reuse ;  /* 0x0000001d000f7213 */ /* 0x080fe20000000000 */
[----:B------:R-:W0:Y:S01]  /*10c0*/  S2R R10, SR_CgaCtaId ;  /* 0x00000000000a7919 */ /* 0x000e220000008800 */
[----:B------:R-:W1:Y:S01]  /*10d0*/  LDC R13, c[0x0][0x360] ;  /* 0x0000d800ff0d7b82 */ /* 0x000e620000000800 */
[----:B------:R-:W-:Y:S01]  /*10e0*/  MOV R9, 0x400 ;  /* 0x0000040000097802 */ /* 0x000fe20000000f00 */
[----:B------:R-:W2:Y:S01]  /*10f0*/  I2F.RP R14, R15 ;  /* 0x0000000f000e7306 */ /* 0x000ea20000209400 */
[----:B------:R-:W-:Y:S02]  /*1100*/  ISETP.NE.AND P4, PT, R29, RZ, PT ;  /* 0x000000ff1d00720c */ /* 0x000fe40003f85270 */
[----:B------:R-:W-:-:S03]  /*1110*/  LOP3.LUT R18, RZ, R29, RZ, 0x33, !PT ;  /* 0x0000001dff127212 */ /* 0x000fc600078e33ff */
[----:B------:R-:W3:Y:S02]  /*1120*/  LDC R20, c[0x0][0x3ac] ;  /* 0x0000eb00ff147b82 */ /* 0x000ee40000000800 */
[----:B--2---:R-:W2:Y:S02]  /*1130*/  MUFU.RCP R14, R14 ;  /* 0x0000000e000e7308 */ /* 0x004ea40000001000 */
[----:B--2---:R-:W-:-:S06]  /*1140*/  VIADD R11, R14, 0xffffffe ;  /* 0x0ffffffe0e0b7836 */ /* 0x004fcc0000000000 */
[----:B------:R-:W2:Y:S02]  /*1150*/  F2I.FTZ.U32.TRUNC.NTZ R11, R11 ;  /* 0x0000000b000b7305 */ /* 0x000ea4000021f000 */
[----:B--2---:R-:W-:-:S04]  /*1160*/  IMAD.MOV R16, RZ, RZ, -R11 ;  /* 0x000000ffff107224 */ /* 0x004fc800078e0a0b */
[----:B------:R-:W-:Y:S01]  /*1170*/  IMAD R17, R16, R15, RZ ;  /* 0x0000000f10117224 */ /* 0x000fe200078e02ff */
[----:B0-----:R-:W-:Y:S02]  /*1180*/  LEA R16, R10, R9, 0x18 ;  /* 0x000000090a107211 */ /* 0x001fe400078ec0ff */
[----:B------:R-:W-:-:S05]  /*1190*/  MOV R10, RZ ;  /* 0x000000ff000a7202 */ /* 0x000fca0000000f00 */
[----:B-1-3--:R-:W-:-:S07]  /*11a0*/  IMAD.HI.U32 R17, R11, R17, R10 ;  /* 0x000000110b117227 */ /* 0x00afce00078e000a */
.L_x_8:
[----:B0-----:R-:W-:Y:S01]  /*11b0*/  IABS R10, R12 ;  /* 0x0000000c000a7213 */ /* 0x001fe20000000000 */
[----:B------:R-:W-:-:S04]  /*11c0*/  IMAD.MOV.U32 R29, RZ, RZ, R20 ;  /* 0x000000ffff1d7224 */ /* 0x000fc800078e0014 */
[----:B------:R-:W-:Y:S01]  /*11d0*/  IMAD.HI.U32 R9, R17, R10, RZ ;  /* 0x0000000a11097227 */ /* 0x000fe200078e00ff */
[----:B------:R-:W-:-:S03]  /*11e0*/  IABS R19, R29 ;  /* 0x0000001d00137213 */ /* 0x000fc60000000000 */
        /* <DEDUP_REMOVED lines=16> */
[----:B------:R-:W2:Y:S01]  /*12f0*/  LDG.E.U16.CONSTANT R10, desc[UR6][R10.64] ;  /* 0x000000060a0a7981 */ /* 0x000ea2000c1e9500 */
[----:B------:R-:W-:Y:S02]  /*1300*/  IMAD R9, R6, R9, R14 ;  /* 0x0000000906097224 */ /* 0x000fe400078e020e */
[----:B------:R-:W-:-:S03]  /*1310*/  IMAD.IADD R12, R13, 0x1, R12 ;  /* 0x000000010d0c7824 */ /* 0x000fc600078e020c */
[----:B------:R-:W-:Y:S02]  /*1320*/  LEA R9, R9, R16, 0x1 ;  /* 0x0000001009097211 */ /* 0x000fe400078e08ff */
[----:B------:R-:W-:-:S03]  /*1330*/  ISETP.GE.AND P0, PT, R12, R27, PT ;  /* 0x0000001b0c00720c */ /* 0x000fc60003f06270 */
[----:B--2---:R0:W-:Y:S10]  /*1340*/  STS.U16 [R9], R10 ;  /* 0x0000000a09007388 */ /* 0x0041f40000000400 */
[----:B------:R-:W-:Y:S05]  /*1350*/  @!P0 BRA `(.L_x_8) ;  /* 0xfffffffc00948947 */ /* 0x000fea000383ffff */
.L_x_7:
[----:B------:R-:W-:Y:S05]  /*1360*/  BSYNC.RECONVERGENT B0 ;  /* 0x0000000000007941 */ /* 0x000fea0003800200 */
.L_x_6:
[----:B------:R-:W-:Y:S01]  /*1370*/  BSSY.RECONVERGENT B0, `(.L_x_9) ;  /* 0x0000040000007945 */ /* 0x000fe20003800200 */
[----:B------:R-:W-:-:S03]  /*1380*/  IMAD.IADD R52, R7, 0x1, R8 ;  /* 0x0000000107347824 */ /* 0x000fc600078e0208 */
[----:B------:R-:W-:Y:S05]  /*1390*/  @P3 BRA `(.L_x_10) ;  /* 0x0000000000f43947 */ /* 0x000fea0003800000 */
[----:B------:R-:W1:Y:S01]  /*13a0*/  LDC R15, c[0x0][0x360] ;  /* 0x0000d800ff0f7b82 */ /* 0x000e620000000800 */
[----:B------:R-:W-:Y:S01]  /*13b0*/  BSSY.RECONVERGENT B1, `(.L_x_11) ;  /* 0x000002a000017945 */ /* 0x000fe20003800200 */
[----:B-1----:R-:W1:Y:S01]  /*13c0*/  I2F.U32.RP R14, R15 ;  /* 0x0000000f000e7306 */ /* 0x002e620000209000 */
[----:B0-----:R-:W-:Y:S01]  /*13d0*/  IMAD.IADD R9, R46, 0x1, R15 ;  /* 0x000000012e097824 */ /* 0x001fe200078e020f */
[----:B------:R-:W-:-:S04]  /*13e0*/  ISETP.NE.U32.AND P2, PT, R15, RZ, PT ;  /* 0x000000ff0f00720c */ /* 0x000fc80003f45070 */
[----:B------:R-:W-:Y:S02]  /*13f0*/  ISETP.GE.U32.AND P0, PT, R9, R54, PT ;  /* 0x000000360900720c */ /* 0x000fe40003f06070 */
[----:B------:R-:W-:Y:S02]  /*1400*/  VIMNMX.U32 R12, PT, PT, R54, R9, !PT ;  /* 0x00000009360c7248 */ /* 0x000fe40007fe0000 */
[----:B------:R-:W-:-:S04]  /*1410*/  SEL R13, RZ, 0x1, P0 ;  /* 0x00000001ff0d7807 */ /* 0x000fc80000000000 */
[----:B------:R-:W-:Y:S01]  /*1420*/  IADD3 R12, PT, PT, R12, -R9, -R13 ;  /* 0x800000090c0c7210 */ /* 0x000fe20007ffe80d */
[----:B-1----:R-:W0:Y:S02]  /*1430*/  MUFU.RCP R14, R14 ;  /* 0x0000000e000e7308 */ /* 0x002e240000001000 */
[----:B0-----:R-:W-:-:S06]  /*1440*/  IADD3 R10, PT, PT, R14, 0xffffffe, RZ ;  /* 0x0ffffffe0e0a7810 */ /* 0x001fcc0007ffe0ff */
[----:B------:R0:W1:Y:S02]  /*1450*/  F2I.FTZ.U32.TRUNC.NTZ R11, R10 ;  /* 0x0000000a000b7305 */ /* 0x000064000021f000 */
[----:B0-----:R-:W-:Y:S01]  /*1460*/  MOV R10, RZ ;  /* 0x000000ff000a7202 */ /* 0x001fe20000000f00 */
[----:B-1----:R-:W-:-:S04]  /*1470*/  IMAD.MOV R16, RZ, RZ, -R11 ;  /* 0x000000ffff107224 */ /* 0x002fc800078e0a0b */
[----:B------:R-:W-:-:S04]  /*1480*/  IMAD R17, R16, R15, RZ ;  /* 0x0000000f10117224 */ /* 0x000fc800078e02ff */
[----:B------:R-:W-:-:S06]  /*1490*/  IMAD.HI.U32 R11, R11, R17, R10 ;  /* 0x000000110b0b7227 */ /* 0x000fcc00078e000a */
[----:B------:R-:W-:-:S04]  /*14a0*/  IMAD.HI.U32 R10, R11, R12, RZ ;  /* 0x0000000c0b0a7227 */ /* 0x000fc800078e00ff */
[----:B------:R-:W-:-:S04]  /*14b0*/  IMAD.MOV R9, RZ, RZ, -R10 ;  /* 0x000000ffff097224 */ /* 0x000fc800078e0a0a */
[----:B------:R-:W-:-:S05]  /*14c0*/  IMAD R12, R15, R9, R12 ;  /* 0x000000090f0c7224 */ /* 0x000fca00078e020c */
[----:B------:R-:W-:-:S13]  /*14d0*/  ISETP.GE.U32.AND P0, PT, R12, R15, PT ;  /* 0x0000000f0c00720c */ /* 0x000fda0003f06070 */
[----:B------:R-:W-:Y:S01]  /*14e0*/  @P0 IMAD.IADD R12, R12, 0x1, -R15 ;  /* 0x000000010c0c0824 */ /* 0x000fe200078e0a0f */
[----:B------:R-:W-:-:S04]  /*14f0*/  @P0 IADD3 R10, PT, PT, R10, 0x1, RZ ;  /* 0x000000010a0a0810 */ /* 0x000fc80007ffe0ff */
[----:B------:R-:W-:-:S13]  /*1500*/  ISETP.GE.U32.AND P1, PT, R12, R15, PT ;  /* 0x0000000f0c00720c */ /* 0x000fda0003f26070 */
[----:B------:R-:W-:Y:S01]  /*1510*/  @P1 VIADD R10, R10, 0x1 ;  /* 0x000000010a0a1836 */ /* 0x000fe20000000000 */
[----:B------:R-:W-:-:S05]  /*1520*/  @!P2 LOP3.LUT R10, RZ, R15, RZ, 0x33, !PT ;  /* 0x0000000fff0aa212 */ /* 0x000fca00078e33ff */
[----:B------:R-:W-:-:S05]  /*1530*/  IMAD.IADD R10, R13, 0x1, R10 ;  /* 0x000000010d0a7824 */ /* 0x000fca00078e020a */
[C---:B------:R-:W-:Y:S02]  /*1540*/  LOP3.LUT R9, R10.reuse, 0x3, RZ, 0xc0, !PT ;  /* 0x000000030a097812 */ /* 0x040fe400078ec0ff */
[----:B------:R-:W-:Y:S02]  /*1550*/  ISETP.GE.U32.AND P1, PT, R10, 0x3, PT ;  /* 0x000000030a00780c */ /* 0x000fe40003f26070 */
[----:B------:R-:W-:Y:S02]  /*1560*/  ISETP.NE.AND P0, PT, R9, 0x3, PT ;  /* 0x000000030900780c */ /* 0x000fe40003f05270 */
[----:B------:R-:W-:-:S11]  /*1570*/  MOV R9, R46 ;  /* 0x0000002e00097202 */ /* 0x000fd60000000f00 */
[----:B------:R-:W-:Y:S05]  /*1580*/  @!P0 BRA `(.L_x_12) ;  /* 0x0000000000308947 */ /* 0x000fea0003800000 */
[----:B------:R-:W-:Y:S01]  /*1590*/  VIADD R10, R10, 0x1 ;  /* 0x000000010a0a7836 */ /* 0x000fe20000000000 */
[----:B------:R-:W-:Y:S01]  /*15a0*/  MOV R9, R46 ;  /* 0x0000002e00097202 */ /* 0x000fe20000000f00 */
[----:B------:R-:W-:Y:S02]  /*15b0*/  IMAD.MOV.U32 R11, RZ, RZ, RZ ;  /* 0x000000ffff0b7224 */ /* 0x000fe400078e00ff */
[----:B------:R-:W-:Y:S01]  /*15c0*/  IMAD.MOV.U32 R13, RZ, RZ, -0x800000 ;  /* 0xff800000ff0d7424 */ /* 0x000fe200078e00ff */
[----:B------:R-:W-:-:S07]  /*15d0*/  LOP3.LUT R10, R10, 0x3, RZ, 0xc0, !PT ;  /* 0x000000030a0a7812 */ /* 0x000fce00078ec0ff */
.L_x_13:
[----:B------:R-:W-:Y:S01]  /*15e0*/  IMAD R12, R9, 0x4, R52 ;  /* 0x00000004090c7824 */ /* 0x000fe200078e0234 */
[----:B------:R-:W-:Y:S01]  /*15f0*/  IADD3 R11, PT, PT, R11, 0x1, RZ ;  /* 0x000000010b0b7810 */ /* 0x000fe20007ffe0ff */
[----:B------:R-:W-:-:S03]  /*1600*/  IMAD.IADD R9, R15, 0x1, R9 ;  /* 0x000000010f097824 */ /* 0x000fc600078e0209 */
[----:B------:R0:W-:Y:S01]  /*1610*/  STS [R12+0x4800], R13 ;  /* 0x0048000d0c007388 */ /* 0x0001e20000000800 */
[----:B------:R-:W-:-:S03]  /*1620*/  ISETP.NE.AND P0, PT, R11, R10, PT ;  /* 0x0000000a0b00720c */ /* 0x000fc60003f05270 */
[----:B------:R0:W-:Y:S10]  /*1630*/  STS [R12+0x4900], RZ ;  /* 0x004900ff0c007388 */ /* 0x0001f40000000800 */
[----:B0-----:R-:W-:Y:S05]  /*1640*/  @P0 BRA `(.L_x_13) ;  /* 0xfffffffc00e40947 */ /* 0x001fea000383ffff */
.L_x_12:
[----:B------:R-:W-:Y:S05]  /*1650*/  BSYNC.RECONVERGENT B1 ;  /* 0x0000000000017941 */ /* 0x000fea0003800200 */
.L_x_11:
[----:B------:R-:W-:Y:S05]  /*1660*/  @!P1 BRA `(.L_x_10) ;  /* 0x0000000000409947 */ /* 0x000fea0003800000 */
[----:B------:R-:W-:-:S07]  /*1670*/  IMAD.MOV.U32 R13, RZ, RZ, -0x800000 ;  /* 0xff800000ff0d7424 */ /* 0x000fce00078e00ff */
.L_x_14:
[----:B-1----:R-:W-:Y:S01]  /*1680*/  LEA R14, R9, R52, 0x2 ;  /* 0x00000034090e7211 */ /* 0x002fe200078e10ff */
[----:B------:R-:W-:-:S04]  /*1690*/  IMAD R9, R15, 0x4, R9 ;  /* 0x000000040f097824 */ /* 0x000fc800078e0209 */
[----:B------:R-:W-:Y:S01]  /*16a0*/  IMAD R10, R15, 0x4, R14 ;  /* 0x000000040f0a7824 */ /* 0x000fe200078e020e */
[----:B------:R1:W-:Y:S01]  /*16b0*/  STS [R14+0x4800], R13 ;  /* 0x0048000d0e007388 */ /* 0x0003e20000000800 */
[----:B------:R-:W-:Y:S02]  /*16c0*/  ISETP.GE.AND P0, PT, R9, R54, PT ;  /* 0x000000360900720c */ /* 0x000fe40003f06270 */
[C---:B------:R-:W-:Y:S01]  /*16d0*/  IMAD R11, R15.reuse, 0x4, R10 ;  /* 0x000000040f0b7824 */ /* 0x040fe200078e020a */
[----:B------:R1:W-:Y:S04]  /*16e0*/  STS [R14+0x4900], RZ ;  /* 0x004900ff0e007388 */ /* 0x0003e80000000800 */
[----:B------:R-:W-:Y:S01]  /*16f0*/  LEA R12, R15, R11, 0x2 ;  /* 0x0000000b0f0c7211 */ /* 0x000fe200078e10ff */
[----:B------:R1:W-:Y:S04]  /*1700*/  STS [R10+0x4800], R13 ;  /* 0x0048000d0a007388 */ /* 0x0003e80000000800 */
[----:B------:R1:W-:Y:S04]  /*1710*/  STS [R10+0x4900], RZ ;  /* 0x004900ff0a007388 */ /* 0x0003e80000000800 */
[----:B------:R1:W-:Y:S04]  /*1720*/  STS [R11+0x4800], R13 ;  /* 0x0048000d0b007388 */ /* 0x0003e80000000800 */
[----:B------:R1:W-:Y:S04]  /*1730*/  STS [R11+0x4900], RZ ;  /* 0x004900ff0b007388 */ /* 0x0003e80000000800 */
[----:B------:R1:W-:Y:S04]  /*1740*/  STS [R12+0x4800], R13 ;  /* 0x0048000d0c007388 */ /* 0x0003e80000000800 */
[----:B------:R1:W-:Y:S01]  /*1750*/  STS [R12+0x4900], RZ ;  /* 0x004900ff0c007388 */ /* 0x0003e20000000800 */
[----:B------:R-:W-:Y:S05]  /*1760*/  @!P0 BRA `(.L_x_14) ;  /* 0xfffffffc00c48947 */ /* 0x000fea000383ffff */
.L_x_10:
[----:B------:R-:W-:Y:S05]  /*1770*/  BSYNC.RECONVERGENT B0 ;  /* 0x0000000000007941 */ /* 0x000fea0003800200 */
.L_x_9:
[----:B------:R-:W-:Y:S01]  /*1780*/  ISETP.GE.AND P0, PT, R46, R27, PT ;  /* 0x0000001b2e00720c */ /* 0x000fe20003f06270 */
[----:B------:R-:W2:Y:S01]  /*1790*/  LDCU UR5, c[0x0][0x3a8] ;  /* 0x00007500ff0577ac */ /* 0x000ea20008000800 */
[----:B------:R-:W-:Y:S11]  /*17a0*/  BSSY.RECONVERGENT B0, `(.L_x_15) ;  /* 0x0000027000007945 */ /* 0x000ff60003800200 */
[----:B------:R-:W-:Y:S05]  /*17b0*/  @P0 BRA `(.L_x_16) ;  /* 0x0000000000940947 */ /* 0x000fea0003800000 */
[-C--:B-1----:R-:W-:Y:S01]  /*17c0*/  IABS R14, R29.reuse ;  /* 0x0000001d000e7213 */ /* 0x082fe20000000000 */
[----:B------:R-:W1:Y:S01]  /*17d0*/  LDC R13, c[0x0][0x360] ;  /* 0x0000d800ff0d7b82 */ /* 0x000e620000000800 */
[----:B0-----:R-:W-:Y:S01]  /*17e0*/  IMAD.MOV.U32 R10, RZ, RZ, RZ ;  /* 0x000000ffff0a7224 */ /* 0x001fe200078e00ff */
[----:B------:R-:W-:Y:S01]  /*17f0*/  ISETP.NE.AND P3, PT, R29, RZ, PT ;  /* 0x000000ff1d00720c */ /* 0x000fe20003f65270 */
[----:B------:R-:W0:Y:S01]  /*1800*/  I2F.RP R9, R14 ;  /* 0x0000000e00097306 */ /* 0x000e220000209400 */
[----:B------:R-:W-:-:S04]  /*1810*/  LOP3.LUT R18, RZ, R29, RZ, 0x33, !PT ;  /* 0x0000001dff127212 */ /* 0x000fc800078e33ff */
[----:B------:R-:W3:Y:S03]  /*1820*/  LDC R17, c[0x0][0x3ac] ;  /* 0x0000eb00ff117b82 */ /* 0x000ee60000000800 */
[----:B0-----:R-:W0:Y:S02]  /*1830*/  MUFU.RCP R9, R9 ;  /* 0x0000000900097308 */ /* 0x001e240000001000 */
[----:B0-----:R-:W-:-:S06]  /*1840*/  VIADD R11, R9, 0xffffffe ;  /* 0x0ffffffe090b7836 */ /* 0x001fcc0000000000 */
[----:B------:R-:W0:Y:S02]  /*1850*/  F2I.FTZ.U32.TRUNC.NTZ R11, R11 ;  /* 0x0000000b000b7305 */ /* 0x000e24000021f000 */
[----:B0-----:R-:W-:-:S05]  /*1860*/  IADD3 R15, PT, PT, RZ, -R11, RZ ;  /* 0x8000000bff0f7210 */ /* 0x001fca0007ffe0ff */
[----:B------:R-:W-:-:S04]  /*1870*/  IMAD R15, R15, R14, RZ ;  /* 0x0000000e0f0f7224 */ /* 0x000fc800078e02ff */
[----:B------:R-:W-:-:S04]  /*1880*/  IMAD.HI.U32 R16, R11, R15, R10 ;  /* 0x0000000f0b107227 */ /* 0x000fc800078e000a */
[----:B-1-3--:R-:W-:-:S07]  /*1890*/  IMAD.MOV.U32 R10, RZ, RZ, R46 ;  /* 0x000000ffff0a7224 */ /* 0x00afce00078e002e */
.L_x_17:
[----:B---3--:R-:W-:Y:S02]  /*18a0*/  IABS R11, R10 ;  /* 0x0000000a000b7213 */ /* 0x008fe40000000000 */
[----:B------:R-:W-:-:S03]  /*18b0*/  MOV R29, R17 ;  /* 0x00000011001d7202 */ /* 0x000fc60000000f00 */
[----:B------:R-:W-:Y:S01]  /*18c0*/  IMAD.HI.U32 R9, R16, R11, RZ ;  /* 0x0000000b10097227 */ /* 0x000fe200078e00ff */
[----:B------:R-:W-:-:S03]  /*18d0*/  IABS R20, R29 ;  /* 0x0000001d00147213 */ /* 0x000fc60000000000 */
[----:B------:R-:W-:-:S04]  /*18e0*/  IMAD.MOV R12, RZ, RZ, -R9 ;  /* 0x000000ffff0c7224 */ /* 0x000fc800078e0a09 */
[----:B------:R-:W-:-:S05]  /*18f0*/  IMAD R11, R20, R12, R11 ;  /* 0x0000000c140b7224 */ /* 0x000fca00078e020b */
[----:B------:R-:W-:-:S13]  /*1900*/  ISETP.GT.U32.AND P1, PT, R14, R11, PT ;  /* 0x0000000b0e00720c */ /* 0x000fda0003f24070 */
[----:B------:R-:W-:Y:S01]  /*1910*/  @!P1 IMAD.IADD R11, R11, 0x1, -R20 ;  /* 0x000000010b0b9824 */ /* 0x000fe200078e0a14 */
[----:B------:R-:W-:-:S04]  /*1920*/  @!P1 IADD3 R9, PT, PT, R9, 0x1, RZ ;  /* 0x0000000109099810 */ /* 0x000fc80007ffe0ff */
[----:B------:R-:W-:Y:S02]  /*1930*/  ISETP.GE.U32.AND P0, PT, R11, R14, PT ;  /* 0x0000000e0b00720c */ /* 0x000fe40003f06070 */
[----:B------:R-:W-:-:S04]  /*1940*/  LOP3.LUT R11, R10, R29, RZ, 0x3c, !PT ;  /* 0x0000001d0a0b7212 */ /* 0x000fc800078e3cff */
[----:B------:R-:W-:-:S07]  /*1950*/  ISETP.GE.AND P2, PT, R11, RZ, PT ;  /* 0x000000ff0b00720c */ /* 0x000fce0003f46270 */
[----:B------:R-:W-:-:S06]  /*1960*/  @P0 VIADD R9, R9, 0x1 ;  /* 0x0000000109090836 */ /* 0x000fcc0000000000 */
[----:B------:R-:W-:-:S05]  /*1970*/  @!P2 IMAD.MOV R9, RZ, RZ, -R9 ;  /* 0x000000ffff09a224 */ /* 0x000fca00078e0a09 */
[----:B------:R-:W-:-:S04]  /*1980*/  SEL R9, R18, R9, !P3 ;  /* 0x0000000912097207 */ /* 0x000fc80005800000 */
[----:B------:R-:W-:-:S05]  /*1990*/  IADD3 R11, PT, PT, -R9, RZ, RZ ;  /* 0x000000ff090b7210 */ /* 0x000fca0007ffe1ff */
[--C-:B------:R-:W-:Y:S02]  /*19a0*/  IMAD R11, R29, R11, R10.reuse ;  /* 0x0000000b1d0b7224 */ /* 0x100fe400078e020a */
[----:B------:R-:W-:Y:S02]  /*19b0*/  IMAD.IADD R10, R13, 0x1, R10 ;  /* 0x000000010d0a7824 */ /* 0x000fe400078e020a */
[----:B------:R-:W-:-:S03]  /*19c0*/  IMAD R11, R6, R9, R11 ;  /* 0x00000009060b7224 */ /* 0x000fc600078e020b */
[----:B------:R-:W-:Y:S01]  /*19d0*/  ISETP.GE.AND P0, PT, R10, R27, PT ;  /* 0x0000001b0a00720c */ /* 0x000fe20003f06270 */
[----:B------:R-:W-:-:S05]  /*19e0*/  IMAD R11, R11, 0x4, R52 ;  /* 0x000000040b0b7824 */ /* 0x000fca00078e0234 */
[----:B------:R3:W-:Y:S07]  /*19f0*/  STS [R11+0x4a00], RZ ;  /* 0x004a00ff0b007388 */ /* 0x0007ee0000000800 */
[----:B------:R-:W-:Y:S05]  /*1a00*/  @!P0 BRA `(.L_x_17) ;  /* 0xfffffffc00a48947 */ /* 0x000fea000383ffff */
.L_x_16:
[----:B--2---:R-:W-:Y:S05]  /*1a10*/  BSYNC.RECONVERGENT B0 ;  /* 0x0000000000007941 */ /* 0x004fea0003800200 */
.L_x_15:
[----:B------:R-:W-:Y:S01]  /*1a20*/  BAR.SYNC.DEFER_BLOCKING 0x0 ;  /* 0x0000000000007b1d */ /* 0x000fe20000010000 */
[----:B------:R-:W-:-:S09]  /*1a30*/  UISETP.GE.AND UP0, UPT, UR5, 0x1, UPT ;  /* 0x000000010500788c */ /* 0x000fd2000bf06270 */
[----:B------:R-:W-:Y:S05]  /*1a40*/  BRA.U !UP0, `(.L_x_18) ;  /* 0x0000002508107547 */ /* 0x000fea000b800000 */
[----:B------:R-:W2:Y:S01]  /*1a50*/  LDCU UR5, c[0x0][0x3a8] ;  /* 0x00007500ff0577ac */ /* 0x000ea20008000800 */
[----:B0-----:R-:W-:Y:S01]  /*1a60*/  IMAD.SHL.U32 R9, R55, 0x10, RZ ;  /* 0x0000001037097824 */ /* 0x001fe200078e00ff */
[----:B------:R-:W-:Y:S01]  /*1a70*/  IADD3 R29, PT, PT, R29, -0x1, RZ ;  /* 0xffffffff1d1d7810 */ /* 0x000fe20007ffe0ff */
[C---:B------:R-:W-:Y:S01]  /*1a80*/  IMAD R53, R6.reuse, 0x80, R7 ;  /* 0x0000008006357824 */ /* 0x040fe200078e0207 */
[----:B------:R-:W-:Y:S01]  /*1a90*/  MOV R48, RZ ;  /* 0x000000ff00307202 */ /* 0x000fe20000000f00 */
[C---:B-1----:R-:W-:Y:S01]  /*1aa0*/  IMAD R10, R6.reuse, R9, RZ ;  /* 0x00000009060a7224 */ /* 0x042fe200078e02ff */
[----:B------:R-:W-:Y:S01]  /*1ab0*/  LEA.HI R29, R29, 0x1, RZ, 0x1c ;  /* 0x000000011d1d7811 */ /* 0x000fe200078fe0ff */
[----:B------:R-:W-:Y:S01]  /*1ac0*/  IMAD R51, R6, 0x80, R53 ;  /* 0x0000008006337824 */ /* 0x000fe200078e0235 */
[----:B------:R-:W-:Y:S01]  /*1ad0*/  VIADDMNMX R12, R9, 0x10, R54, PT ;  /* 0x00000010090c7846 */ /* 0x000fe20003800136 */
[----:B------:R-:W0:Y:S01]  /*1ae0*/  LDCU UR4, c[0x0][0x360] ;  /* 0x00006c00ff0477ac */ /* 0x000e220008000800 */
[----:B------:R-:W-:-:S02]  /*1af0*/  LOP3.LUT R50, R29, 0x3, RZ, 0xc0, !PT ;  /* 0x000000031d327812 */ /* 0x000fc400078ec0ff */
[----:B------:R-:W-:Y:S02]  /*1b00*/  LOP3.LUT R49, R29, 0x1ffffffc, RZ, 0xc0, !PT ;  /* 0x1ffffffc1d317812 */ /* 0x000fe400078ec0ff */
[----:B---3--:R-:W-:Y:S01]  /*1b10*/  IADD3 R11, PT, PT, -R9, R12, RZ ;  /* 0x0000000c090b7210 */ /* 0x008fe20007ffe1ff */
[----:B--2---:R-:W-:-:S07]  /*1b20*/  IMAD.U32 R47, RZ, RZ, UR5 ;  /* 0x00000005ff2f7e24 */ /* 0x004fce000f8e00ff */
.L_x_58:
[----:B-1----:R-:W1:Y:S01]  /*1b30*/  LDCU.64 UR8, c[0x0][0x3a8] ;  /* 0x00007500ff0877ac */ /* 0x002e620008000a00 */
[----:B------:R-:W-:Y:S01]  /*1b40*/  BSSY.RECONVERGENT B0, `(.L_x_19) ;  /* 0x0000039000007945 */ /* 0x000fe20003800200 */
[----:B-1----:R-:W-:Y:S01]  /*1b50*/  IADD3 R44, PT, PT, -R48, UR8, RZ ;  /* 0x00000008302c7c10 */ /* 0x002fe2000fffe1ff */
[----:B0-----:R-:W-:-:S03]  /*1b60*/  IMAD.U32 R20, RZ, RZ, UR9 ;  /* 0x00000009ff147e24 */ /* 0x001fc6000f8e00ff */
[----:B------:R-:W-:-:S05]  /*1b70*/  VIMNMX R45, PT, PT, R44, 0x40, PT ;  /* 0x000000402c2d7848 */ /* 0x000fca0003fe0100 */
[----:B------:R-:W-:-:S05]  /*1b80*/  IMAD R21, R45, R20, RZ ;  /* 0x000000142d157224 */ /* 0x000fca00078e02ff */
[----:B--2---:R-:W-:-:S04]  /*1b90*/  SHF.R.S32.HI R12, RZ, 0x1f, R21 ;  /* 0x0000001fff0c7819 */ /* 0x004fc80000011415 */
[----:B------:R-:W-:-:S04]  /*1ba0*/  LEA.HI R12, R12, R21, RZ, 0x3 ;  /* 0x000000150c0c7211 */ /* 0x000fc800078f18ff */
[----:B------:R-:W-:-:S04]  /*1bb0*/  SHF.R.S32.HI R23, RZ, 0x3, R12 ;  /* 0x00000003ff177819 */ /* 0x000fc8000001140c */
[----:B------:R-:W-:Y:S01]  /*1bc0*/  ISETP.GE.AND P0, PT, R46, R23, PT ;  /* 0x000000172e00720c */ /* 0x000fe20003f06270 */
[----:B------:R-:W-:-:S05]  /*1bd0*/  IMAD R22, R23, 0x8, R46 ;  /* 0x0000000817167824 */ /* 0x000fca00078e022e */
[----:B------:R-:W-:-:S07]  /*1be0*/  ISETP.GE.AND P3, PT, R22, R21, PT ;  /* 0x000000151600720c */ /* 0x000fce0003f66270 */
[----:B---3--:R-:W-:Y:S06]  /*1bf0*/  @P0 BRA `(.L_x_20) ;  /* 0x0000000000b40947 */ /* 0x008fec0003800000 */
[-C--:B------:R-:W-:Y:S01]  /*1c00*/  IABS R28, R20.reuse ;  /* 0x00000014001c7213 */ /* 0x080fe20000000000 */
[----:B------:R-:W1:Y:S01]  /*1c10*/  LDC R31, c[0x0][0x3ac] ;  /* 0x0000eb00ff1f7b82 */ /* 0x000e620000000800 */
[----:B------:R-:W-:Y:S02]  /*1c20*/  ISETP.NE.AND P4, PT, R20, RZ, PT ;  /* 0x000000ff1400720c */ /* 0x000fe40003f85270 */
[----:B------:R-:W2:Y:S01]  /*1c30*/  I2F.RP R14, R28 ;  /* 0x0000001c000e7306 */ /* 0x000ea20000209400 */
[----:B------:R-:W-:Y:S02]  /*1c40*/  LOP3.LUT R29, RZ, R20, RZ, 0x33, !PT ;  /* 0x00000014ff1d7212 */ /* 0x000fe400078e33ff */
[----:B------:R-:W-:-:S05]  /*1c50*/  MOV R24, R46 ;  /* 0x0000002e00187202 */ /* 0x000fca0000000f00 */
[----:B--2---:R-:W2:Y:S02]  /*1c60*/  MUFU.RCP R14, R14 ;  /* 0x0000000e000e7308 */ /* 0x004ea40000001000 */
[----:B--2---:R-:W-:-:S06]  /*1c70*/  IADD3 R12, PT, PT, R14, 0xffffffe, RZ ;  /* 0x0ffffffe0e0c7810 */ /* 0x004fcc0007ffe0ff */
[----:B------:R2:W3:Y:S02]  /*1c80*/  F2I.FTZ.U32.TRUNC.NTZ R13, R12 ;  /* 0x0000000c000d7305 */ /* 0x0004e4000021f000 */
[----:B--2---:R-:W-:Y:S02]  /*1c90*/  IMAD.MOV.U32 R12, RZ, RZ, RZ ;  /* 0x000000ffff0c7224 */ /* 0x004fe400078e00ff */
[----:B---3--:R-:W-:-:S04]  /*1ca0*/  IMAD.MOV R15, RZ, RZ, -R13 ;  /* 0x000000ffff0f7224 */ /* 0x008fc800078e0a0d */
[----:B------:R-:W-:-:S04]  /*1cb0*/  IMAD R15, R15, R28, RZ ;  /* 0x0000001c0f0f7224 */ /* 0x000fc800078e02ff */
[----:B-1----:R-:W-:-:S07]  /*1cc0*/  IMAD.HI.U32 R30, R13, R15, R12 ;  /* 0x0000000f0d1e7227 */ /* 0x002fce00078e000c */
.L_x_21:
[----:B-1----:R-:W-:Y:S02]  /*1cd0*/  IMAD.SHL.U32 R15, R24, 0x8, RZ ;  /* 0x00000008180f7824 */ /* 0x002fe400078e00ff */
[----:B------:R-:W-:-:S03]  /*1ce0*/  IMAD.MOV.U32 R20, RZ, RZ, R31 ;  /* 0x000000ffff147224 */ /* 0x000fc600078e001f */
[----:B------:R-:W-:Y:S02]  /*1cf0*/  IABS R13, R15 ;  /* 0x0000000f000d7213 */ /* 0x000fe40000000000 */
[----:B------:R-:W-:-:S03]  /*1d00*/  IABS R16, R20 ;  /* 0x0000001400107213 */ /* 0x000fc60000000000 */
[----:B------:R-:W-:-:S05]  /*1d10*/  IMAD.HI.U32 R12, R30, R13, RZ ;  /* 0x0000000d1e0c7227 */ /* 0x000fca00078e00ff */
[----:B------:R-:W-:-:S05]  /*1d20*/  IADD3 R14, PT, PT, -R12, RZ, RZ ;  /* 0x000000ff0c0e7210 */ /* 0x000fca0007ffe1ff */
[----:B------:R-:W-:-:S05]  /*1d30*/  IMAD R13, R16, R14, R13 ;  /* 0x0000000e100d7224 */ /* 0x000fca00078e020d */
[----:B------:R-:W-:-:S13]  /*1d40*/  ISETP.GT.U32.AND P1, PT, R28, R13, PT ;  /* 0x0000000d1c00720c */ /* 0x000fda0003f24070 */
[----:B------:R-:W-:Y:S02]  /*1d50*/  @!P1 IMAD.IADD R13, R13, 0x1, -R16 ;  /* 0x000000010d0d9824 */ /* 0x000fe400078e0a10 */
[----:B------:R-:W-:-:S03]  /*1d60*/  @!P1 VIADD R12, R12, 0x1 ;  /* 0x000000010c0c9836 */ /* 0x000fc60000000000 */
[----:B------:R-:W-:Y:S02]  /*1d70*/  ISETP.GE.U32.AND P0, PT, R13, R28, PT ;  /* 0x0000001c0d00720c */ /* 0x000fe40003f06070 */
[----:B------:R-:W-:-:S04]  /*1d80*/  LOP3.LUT R13, R15, R20, RZ, 0x3c, !PT ;  /* 0x000000140f0d7212 */ /* 0x000fc800078e3cff */
[----:B------:R-:W-:-:S07]  /*1d90*/  ISETP.GE.AND P2, PT, R13, RZ, PT ;  /* 0x000000ff0d00720c */ /* 0x000fce0003f46270 */
[----:B------:R-:W-:-:S06]  /*1da0*/  @P0 IADD3 R12, PT, PT, R12, 0x1, RZ ;  /* 0x000000010c0c0810 */ /* 0x000fcc0007ffe0ff */
[----:B------:R-:W-:-:S05]  /*1db0*/  @!P2 IMAD.MOV R12, RZ, RZ, -R12 ;  /* 0x000000ffff0ca224 */ /* 0x000fca00078e0a0c */
[----:B------:R-:W-:-:S04]  /*1dc0*/  SEL R25, R29, R12, !P4 ;  /* 0x0000000c1d197207 */ /* 0x000fc80006000000 */
[----:B------:R-:W-:Y:S01]  /*1dd0*/  IADD3 R12, PT, PT, R25, R48, RZ ;  /* 0x00000030190c7210 */ /* 0x000fe20007ffe0ff */
[----:B------:R-:W-:-:S04]  /*1de0*/  IMAD.MOV R27, RZ, RZ, -R25 ;  /* 0x000000ffff1b7224 */ /* 0x000fc800078e0a19 */
[----:B------:R-:W-:-:S04]  /*1df0*/  IMAD R27, R20, R27, R15 ;  /* 0x0000001b141b7224 */ /* 0x000fc800078e020f */
[----:B------:R-:W-:-:S04]  /*1e00*/  IMAD R17, R12, R20, R27 ;  /* 0x000000140c117224 */ /* 0x000fc800078e021b */
[----:B------:R-:W-:-:S04]  /*1e10*/  IMAD.WIDE R12, R17, 0x2, R68 ;  /* 0x00000002110c7825 */ /* 0x000fc800078e0244 */
[----:B------:R-:W-:Y:S02]  /*1e20*/  IMAD.WIDE R16, R17, 0x2, R66 ;  /* 0x0000000211107825 */ /* 0x000fe400078e0242 */
[----:B------:R-:W2:Y:S04]  /*1e30*/  LDG.E.128.CONSTANT R12, desc[UR6][R12.64] ;  /* 0x000000060c0c7981 */ /* 0x000ea8000c1e9d00 */
[----:B------:R-:W3:Y:S01]  /*1e40*/  LDG.E.128.CONSTANT R16, desc[UR6][R16.64] ;  /* 0x0000000610107981 */ /* 0x000ee2000c1e9d00 */
[----:B------:R-:W-:Y:S01]  /*1e50*/  IMAD R26, R6, R25, R27 ;  /* 0x00000019061a7224 */ /* 0x000fe200078e021b */
[----:B0-----:R-:W-:-:S03]  /*1e60*/  IADD3 R24, PT, PT, R24, UR4, RZ ;  /* 0x0000000418187c10 */ /* 0x001fc6000fffe0ff */
[----:B------:R-:W-:Y:S01]  /*1e70*/  IMAD R25, R26, 0x2, R53 ;  /* 0x000000021a197824 */ /* 0x000fe200078e0235 */
[----:B------:R-:W-:-:S03]  /*1e80*/  ISETP.GE.AND P0, PT, R24, R23, PT ;  /* 0x000000171800720c */ /* 0x000fc60003f06270 */
[----:B------:R-:W-:Y:S01]  /*1e90*/  IMAD R26, R6, 0x80, R25 ;  /* 0x00000080061a7824 */ /* 0x000fe200078e0219 */
[----:B--2---:R1:W-:Y:S04]  /*1ea0*/  STS.128 [R25], R12 ;  /* 0x0000000c19007388 */ /* 0x0043e80000000c00 */
[----:B---3--:R1:W-:Y:S05]  /*1eb0*/  STS.128 [R26], R16 ;  /* 0x000000101a007388 */ /* 0x0083ea0000000c00 */
[----:B------:R-:W-:Y:S05]  /*1ec0*/  @!P0 BRA `(.L_x_21) ;  /* 0xfffffffc00808947 */ /* 0x000fea000383ffff */
.L_x_20:
[----:B0-----:R-:W-:Y:S05]  /*1ed0*/  BSYNC.RECONVERGENT B0 ;  /* 0x0000000000007941 */ /* 0x001fea0003800200 */
.L_x_19:
[----:B------:R-:W-:Y:S04]  /*1ee0*/  BSSY.RECONVERGENT B0, `(.L_x_22) ;  /* 0x000002d000007945 */ /* 0x000fe80003800200 */
[----:B------:R-:W-:Y:S05]  /*1ef0*/  @P3 BRA `(.L_x_23) ;  /* 0x0000000000ac3947 */ /* 0x000fea0003800000 */
[-C--:B-1----:R-:W-:Y:S01]  /*1f00*/  IABS R18, R20.reuse ;  /* 0x0000001400127213 */ /* 0x082fe20000000000 */
[----:B------:R-:W0:Y:S01]  /*1f10*/  LDC R25, c[0x0][0x3ac] ;  /* 0x0000eb00ff197b82 */ /* 0x000e220000000800 */
[----:B------:R-:W-:Y:S02]  /*1f20*/  ISETP.NE.AND P3, PT, R20, RZ, PT ;  /* 0x000000ff1400720c */ /* 0x000fe40003f65270 */
[----:B------:R-:W1:Y:S01]  /*1f30*/  I2F.RP R14, R18 ;  /* 0x00000012000e7306 */ /* 0x000e620000209400 */
[----:B------:R-:W-:-:S07]  /*1f40*/  LOP3.LUT R23, RZ, R20, RZ, 0x33, !PT ;  /* 0x00000014ff177212 */ /* 0x000fce00078e33ff */
[----:B-1----:R-:W1:Y:S02]  /*1f50*/  MUFU.RCP R14, R14 ;  /* 0x0000000e000e7308 */ /* 0x002e640000001000 */
[----:B-1----:R-:W-:-:S06]  /*1f60*/  VIADD R12, R14, 0xffffffe ;  /* 0x0ffffffe0e0c7836 */ /* 0x002fcc0000000000 */
[----:B------:R1:W2:Y:S02]  /*1f70*/  F2I.FTZ.U32.TRUNC.NTZ R13, R12 ;  /* 0x0000000c000d7305 */ /* 0x0002a4000021f000 */
[----:B-1----:R-:W-:Y:S01]  /*1f80*/  MOV R12, RZ ;  /* 0x000000ff000c7202 */ /* 0x002fe20000000f00 */
[----:B--2---:R-:W-:-:S04]  /*1f90*/  IMAD.MOV R15, RZ, RZ, -R13 ;  /* 0x000000ffff0f7224 */ /* 0x004fc800078e0a0d */
[----:B------:R-:W-:-:S04]  /*1fa0*/  IMAD R15, R15, R18, RZ ;  /* 0x000000120f0f7224 */ /* 0x000fc800078e02ff */
[----:B0-----:R-:W-:-:S07]  /*1fb0*/  IMAD.HI.U32 R24, R13, R15, R12 ;  /* 0x0000000f0d187227 */ /* 0x001fce00078e000c */
.L_x_24:
[----:B------:R-:W-:Y:S01]  /*1fc0*/  IABS R13, R22 ;  /* 0x00000016000d7213 */ /* 0x000fe20000000000 */
[----:B------:R-:W-:-:S04]  /*1fd0*/  IMAD.MOV.U32 R20, RZ, RZ, R25 ;  /* 0x000000ffff147224 */ /* 0x000fc800078e0019 */
[----:B0-----:R-:W-:Y:S01]  /*1fe0*/  IMAD.HI.U32 R12, R24, R13, RZ ;  /* 0x0000000d180c7227 */ /* 0x001fe200078e00ff */
        /* <DEDUP_REMOVED lines=9> */
[----:B------:R-:W-:-:S06]  /*2080*/  @P0 IADD3 R12, PT, PT, R12, 0x1, RZ ;  /* 0x000000010c0c0810 */ /* 0x000fcc0007ffe0ff */
[----:B------:R-:W-:-:S05]  /*2090*/  @!P2 IMAD.MOV R12, RZ, RZ, -R12 ;  /* 0x000000ffff0ca224 */ /* 0x000fca00078e0a0c */
[----:B------:R-:W-:-:S04]  /*20a0*/  SEL R17, R23, R12, !P3 ;  /* 0x0000000c17117207 */ /* 0x000fc80005800000 */
[C---:B------:R-:W-:Y:S01]  /*20b0*/  IADD3 R19, PT, PT, -R17.reuse, RZ, RZ ;  /* 0x000000ff11137210 */ /* 0x040fe20007ffe1ff */
[----:B------:R-:W-:-:S04]  /*20c0*/  IMAD.IADD R12, R17, 0x1, R48 ;  /* 0x00000001110c7824 */ /* 0x000fc800078e0230 */
[----:B------:R-:W-:-:S04]  /*20d0*/  IMAD R19, R20, R19, R22 ;  /* 0x0000001314137224 */ /* 0x000fc800078e0216 */
[----:B------:R-:W-:-:S04]  /*20e0*/  IMAD R15, R12, R20, R19 ;  /* 0x000000140c0f7224 */ /* 0x000fc800078e0213 */
[----:B------:R-:W-:-:S04]  /*20f0*/  IMAD.WIDE R12, R15, 0x2, R68 ;  /* 0x000000020f0c7825 */ /* 0x000fc800078e0244 */
[----:B------:R-:W-:Y:S02]  /*2100*/  IMAD.WIDE R14, R15, 0x2, R66 ;  /* 0x000000020f0e7825 */ /* 0x000fe400078e0242 */
[----:B------:R-:W2:Y:S04]  /*2110*/  LDG.E.U16.CONSTANT R12, desc[UR6][R12.64] ;  /* 0x000000060c0c7981 */ /* 0x000ea8000c1e9500 */
[----:B------:R-:W3:Y:S01]  /*2120*/  LDG.E.U16.CONSTANT R15, desc[UR6][R14.64] ;  /* 0x000000060e0f7981 */ /* 0x000ee2000c1e9500 */
[----:B------:R-:W-:Y:S01]  /*2130*/  IMAD R16, R6, R17, R19 ;  /* 0x0000001106107224 */ /* 0x000fe200078e0213 */
[----:B------:R-:W-:-:S04]  /*2140*/  IADD3 R22, PT, PT, R22, UR4, RZ ;  /* 0x0000000416167c10 */ /* 0x000fc8000fffe0ff */
[----:B------:R-:W-:Y:S02]  /*2150*/  LEA R17, R16, R53, 0x1 ;  /* 0x0000003510117211 */ /* 0x000fe400078e08ff */
[----:B------:R-:W-:-:S03]  /*2160*/  ISETP.GE.AND P0, PT, R22, R21, PT ;  /* 0x000000151600720c */ /* 0x000fc60003f06270 */
[----:B------:R-:W-:Y:S01]  /*2170*/  IMAD R16, R6, 0x80, R17 ;  /* 0x0000008006107824 */ /* 0x000fe200078e0211 */
[----:B--2---:R0:W-:Y:S04]  /*2180*/  STS.U16 [R17], R12 ;  /* 0x0000000c11007388 */ /* 0x0041e80000000400 */
[----:B---3--:R0:W-:Y:S05]  /*2190*/  STS.U16 [R16], R15 ;  /* 0x0000000f10007388 */ /* 0x0081ea0000000400 */
[----:B------:R-:W-:Y:S05]  /*21a0*/  @!P0 BRA `(.L_x_24) ;  /* 0xfffffffc00848947 */ /* 0x000fea000383ffff */
.L_x_23:
[----:B------:R-:W-:Y:S05]  /*21b0*/  BSYNC.RECONVERGENT B0 ;  /* 0x0000000000007941 */ /* 0x000fea0003800200 */
.L_x_22:
[----:B------:R-:W-:Y:S01]  /*21c0*/  BAR.SYNC.DEFER_BLOCKING 0x0 ;  /* 0x0000000000007b1d */ /* 0x000fe20000010000 */
[----:B------:R-:W-:Y:S02]  /*21d0*/  ISETP.GE.AND P0, PT, R44, 0x1, PT ;  /* 0x000000012c00780c */ /* 0x000fe40003f06270 */
[----:B------:R-:W-:Y:S02]  /*21e0*/  VIMNMX R58, PT, PT, R47, 0x40, PT ;  /* 0x000000402f3a7848 */ /* 0x000fe40003fe0100 */
[----:B------:R-:W-:Y:S02]  /*21f0*/  ISETP.GE.OR P0, PT, R9, R54, !P0 ;  /* 0x000000360900720c */ /* 0x000fe40004706670 */
[----:B------:R-:W-:-:S04]  /*2200*/  VIMNMX R58, PT, PT, R58, 0x1, !PT ;  /* 0x000000013a3a7848 */ /* 0x000fc80007fe0100 */
[----:B------:R-:W-:-:S07]  /*2210*/  LOP3.LUT R56, R58, 0x7, RZ, 0xc0, !PT ;  /* 0x000000073a387812 */ /* 0x000fce00078ec0ff */
[----:B------:R-:W-:Y:S05]  /*2220*/  @P0 BRA `(.L_x_25) ;  /* 0x0000000800740947 */ /* 0x000fea0003800000 */
[----:B------:R-:W-:-:S13]  /*2230*/  ISETP.GT.AND P0, PT, R20, RZ, PT ;  /* 0x000000ff1400720c */ /* 0x000fda0003f04270 */
[----:B------:R-:W-:Y:S05]  /*2240*/  @P0 BRA `(.L_x_26) ;  /* 0x0000000000600947 */ /* 0x000fea0003800000 */
[----:B------:R-:W-:Y:S01]  /*2250*/  ISETP.NE.AND P1, PT, R11, 0x10, PT ;  /* 0x000000100b00780c */ /* 0x000fe20003f25270 */
[----:B01----:R-:W-:-:S12]  /*2260*/  IMAD.MOV.U32 R12, RZ, RZ, RZ ;  /* 0x000000ffff0c7224 */ /* 0x003fd800078e00ff */
.L_x_28:
[----:B------:R-:W-:Y:S02]  /*2270*/  IADD3 R14, PT, PT, R12, 0x10, RZ ;  /* 0x000000100c0e7810 */ /* 0x000fe40007ffe0ff */
[----:B------:R-:W-:Y:S02]  /*2280*/  MOV R16, R12 ;  /* 0x0000000c00107202 */ /* 0x000fe40000000f00 */
[----:B------:R-:W-:Y:S02]  /*2290*/  VIMNMX R13, PT, PT, R45, R14, PT ;  /* 0x0000000e2d0d7248 */ /* 0x000fe40003fe0100 */
[----:B------:R-:W-:-:S03]  /*22a0*/  ISETP.GE.AND P2, PT, R14, R45, PT ;  /* 0x0000002d0e00720c */ /* 0x000fc60003f46270 */
[----:B------:R-:W-:-:S05]  /*22b0*/  IMAD.IADD R13, R13, 0x1, -R12 ;  /* 0x000000010d0d7824 */ /* 0x000fca00078e0a0c */
[----:B------:R-:W-:-:S13]  /*22c0*/  ISETP.NE.OR P0, PT, R13, 0x10, P1 ;  /* 0x000000100d00780c */ /* 0x000fda0000f05670 */
[----:B------:R-:W-:Y:S05]  /*22d0*/  @P0 BRA `(.L_x_27) ;  /* 0x0000000000300947 */ /* 0x000fea0003800000 */
[----:B------:R-:W0:Y:S01]  /*22e0*/  S2R R15, SR_LANEID ;  /* 0x00000000000f7919 */ /* 0x000e220000000000 */
[----:B------:R-:W-:Y:S01]  /*22f0*/  IMAD R13, R55, 0x480, R16 ;  /* 0x00000480370d7824 */ /* 0x000fe200078e0210 */
[----:B------:R-:W-:Y:S05]  /*2300*/  WARPSYNC.ALL ;  /* 0x0000000000007948 */ /* 0x000fea0003800000 */
[----:B------:R-:W-:Y:S01]  /*2310*/  IMAD R13, R13, 0x4, R52 ;  /* 0x000000040d0d7824 */ /* 0x000fe200078e0234 */
[----:B0-----:R-:W-:Y:S02]  /*2320*/  SHF.R.U32.HI R12, RZ, 0x2, R15 ;  /* 0x00000002ff0c7819 */ /* 0x001fe4000001160f */
[----:B------:R-:W-:-:S05]  /*2330*/  LOP3.LUT R15, R15, 0x3, RZ, 0xc0, !PT ;  /* 0x000000030f0f7812 */ /* 0x000fca00078ec0ff */
[----:B------:R-:W-:-:S05]  /*2340*/  IMAD R12, R12, 0x24, R15 ;  /* 0x000000240c0c7824 */ /* 0x000fca00078e020f */
[----:B------:R-:W-:-:S05]  /*2350*/  LEA R12, R12, R13, 0x3 ;  /* 0x0000000d0c0c7211 */ /* 0x000fca00078e18ff */
[----:B------:R0:W-:Y:S04]  /*2360*/  STS.64 [R12], RZ ;  /* 0x000000ff0c007388 */ /* 0x0001e80000000a00 */
[----:B------:R0:W-:Y:S04]  /*2370*/  STS.64 [R12+0x900], RZ ;  /* 0x000900ff0c007388 */ /* 0x0001e80000000a00 */
[----:B------:R0:W-:Y:S04]  /*2380*/  STS.64 [R12+0x20], RZ ;  /* 0x000020ff0c007388 */ /* 0x0001e80000000a00 */
[----:B------:R0:W-:Y:S02]  /*2390*/  STS.64 [R12+0x920], RZ ;  /* 0x000920ff0c007388 */ /* 0x0001e40000000a00 */
.L_x_27:
[----:B0-----:R-:W-:Y:S01]  /*23a0*/  IMAD.MOV.U32 R12, RZ, RZ, R14 ;  /* 0x000000ffff0c7224 */ /* 0x001fe200078e000e */
[----:B------:R-:W-:Y:S06]  /*23b0*/  @!P2 BRA `(.L_x_28) ;  /* 0xfffffffc00aca947 */ /* 0x000fec000383ffff */
[----:B------:R-:W-:Y:S05]  /*23c0*/  BRA `(.L_x_25) ;  /* 0x00000008000c7947 */ /* 0x000fea0003800000 */
.L_x_26:
[----:B------:R-:W-:-:S07]  /*23d0*/  MOV R59, RZ ;  /* 0x000000ff003b7202 */ /* 0x000fce0000000f00 */
.L_x_33:
[----:B------:R-:W-:Y:S01]  /*23e0*/  VIADD R60, R59, 0x10 ;  /* 0x000000103b3c7836 */ /* 0x000fe20000000000 */
[----:B------:R-:W-:-:S04]  /*23f0*/  ISETP.NE.AND P0, PT, R11, 0x10, PT ;  /* 0x000000100b00780c */ /* 0x000fc80003f05270 */
[----:B01----:R-:W-:-:S04]  /*2400*/  VIMNMX R12, PT, PT, R45, R60, PT ;  /* 0x0000003c2d0c7248 */ /* 0x003fc80003fe0100 */
[----:B------:R-:W-:-:S04]  /*2410*/  IADD3 R12, PT, PT, R12, -R59, RZ ;  /* 0x8000003b0c0c7210 */ /* 0x000fc80007ffe0ff */
[----:B------:R-:W-:-:S13]  /*2420*/  ISETP.EQ.AND P0, PT, R12, 0x10, !P0 ;  /* 0x000000100c00780c */ /* 0x000fda0004702270 */
[----:B------:R-:W-:Y:S05]  /*2430*/  @!P0 BRA `(.L_x_29) ;  /* 0x0000000400e48947 */ /* 0x000fea0003800000 */
[----:B------:R-:W0:Y:S01]  /*2440*/  LDCU UR5, c[0x0][0x3ac] ;  /* 0x00007580ff0577ac */ /* 0x000e220008000800 */
[----:B------:R-:W-:Y:S01]  /*2450*/  ISETP.NE.AND P1, PT, R50, RZ, PT ;  /* 0x000000ff3200720c */ /* 0x000fe20003f25270 */
[----:B------:R-:W-:Y:S01]  /*2460*/  IMAD R61, R6, R59, RZ ;  /* 0x0000003b063d7224 */ /* 0x000fe200078e02ff */
[----:B------:R-:W-:Y:S01]  /*2470*/  CS2R R34, SRZ ;  /* 0x0000000000227805 */ /* 0x000fe2000001ff00 */
[----:B------:R-:W-:Y:S01]  /*2480*/  IMAD.MOV.U32 R65, RZ, RZ, RZ ;  /* 0x000000ffff417224 */ /* 0x000fe200078e00ff */
[----:B------:R-:W-:Y:S02]  /*2490*/  CS2R R32, SRZ ;  /* 0x0000000000207805 */ /* 0x000fe4000001ff00 */
[----:B------:R-:W-:Y:S02]  /*24a0*/  CS2R R18, SRZ ;  /* 0x0000000000127805 */ /* 0x000fe4000001ff00 */
[----:B------:R-:W-:Y:S01]  /*24b0*/  CS2R R16, SRZ ;  /* 0x0000000000107805 */ /* 0x000fe2000001ff00 */
[----:B0-----:R-:W-:-:S09]  /*24c0*/  UISETP.GE.U32.AND UP0, UPT, UR5, 0x31, UPT ;  /* 0x000000310500788c */ /* 0x001fd2000bf06070 */
[----:B------:R-:W-:Y:S05]  /*24d0*/  BRA.U !UP0, `(.L_x_30) ;  /* 0x0000000108c87547 */ /* 0x000fea000b800000 */
[----:B------:R-:W0:Y:S01]  /*24e0*/  S2R R14, SR_LANEID ;  /* 0x00000000000e7919 */ /* 0x000e220000000000 */
[----:B------:R-:W-:Y:S02]  /*24f0*/  CS2R R64, SRZ ;  /* 0x0000000000407805 */ /* 0x000fe4000001ff00 */
[----:B------:R-:W-:Y:S02]  /*2500*/  MOV R35, RZ ;  /* 0x000000ff00237202 */ /* 0x000fe40000000f00 */
[--C-:B0-----:R-:W-:Y:S02]  /*2510*/  SHF.R.U32.HI R12, RZ, 0x3, R14.reuse ;  /* 0x00000003ff0c7819 */ /* 0x101fe4000001160e */
[----:B------:R-:W-:Y:S02]  /*2520*/  LOP3.LUT R13, R14, 0x7, RZ, 0xc0, !PT ;  /* 0x000000070e0d7812 */ /* 0x000fe400078ec0ff */
[----:B------:R-:W-:Y:S01]  /*2530*/  SHF.R.U32.HI R14, RZ, 0x4, R14 ;  /* 0x00000004ff0e7819 */ /* 0x000fe2000001160e */
[C---:B------:R-:W-:Y:S01]  /*2540*/  IMAD.SHL.U32 R15, R12.reuse, 0x8, RZ ;  /* 0x000000080c0f7824 */ /* 0x040fe200078e00ff */
[----:B------:R-:W-:-:S02]  /*2550*/  SHF.L.U32 R22, R12, 0x3, RZ ;  /* 0x000000030c167819 */ /* 0x000fc400000006ff */
[----:B------:R-:W-:Y:S02]  /*2560*/  LEA R20, R14, R13, 0x3 ;  /* 0x0000000d0e147211 */ /* 0x000fe400078e18ff */
[----:B------:R-:W-:Y:S02]  /*2570*/  LOP3.LUT R15, R15, 0x8, RZ, 0xe2, !PT ;  /* 0x000000080f0f7812 */ /* 0x000fe400078ee2ff */
[----:B------:R-:W-:Y:S01]  /*2580*/  LOP3.LUT R12, R22, 0x8, R13, 0xe2, !PT ;  /* 0x00000008160c7812 */ /* 0x000fe200078ee20d */
[----:B------:R-:W-:Y:S02]  /*2590*/  IMAD.SHL.U32 R13, R14, 0x8, RZ ;  /* 0x000000080e0d7824 */ /* 0x000fe400078e00ff */
[C---:B------:R-:W-:Y:S02]  /*25a0*/  IMAD R15, R6.reuse, R20, R15 ;  /* 0x00000014060f7224 */ /* 0x040fe400078e020f */
[----:B------:R-:W-:-:S03]  /*25b0*/  IMAD R12, R6, R12, R13 ;  /* 0x0000000c060c7224 */ /* 0x000fc600078e020d */
[----:B------:R-:W-:Y:S01]  /*25c0*/  SHF.L.U32 R63, R15, 0x1, RZ ;  /* 0x000000010f3f7819 */ /* 0x000fe200000006ff */
[----:B------:R-:W-:-:S07]  /*25d0*/  IMAD.SHL.U32 R62, R12, 0x2, RZ ;  /* 0x000000020c3e7824 */ /* 0x000fce00078e00ff */
.L_x_31:
[----:B------:R-:W-:Y:S01]  /*25e0*/  IMAD.IADD R12, R10, 0x1, R65 ;  /* 0x000000010a0c7824 */ /* 0x000fe200078e0241 */
[----:B------:R-:W-:Y:S01]  /*25f0*/  IADD3 R72, PT, PT, R61, R65, RZ ;  /* 0x000000413d487210 */ /* 0x000fe20007ffe0ff */
[----:B------:R-:W-:Y:S05]  /*2600*/  WARPSYNC.ALL ;  /* 0x0000000000007948 */ /* 0x000fea0003800000 */
[----:B------:R-:W-:Y:S01]  /*2610*/  IMAD R73, R12, 0x2, R7 ;  /* 0x000000020c497824 */ /* 0x000fe200078e0207 */
[----:B------:R-:W-:Y:S01]  /*2620*/  LEA R72, R72, R53, 0x1 ;  /* 0x0000003548487211 */ /* 0x000fe200078e08ff */
[----:B------:R-:W-:Y:S01]  /*2630*/  VIADD R64, R64, 0x4 ;  /* 0x0000000440407836 */ /* 0x000fe20000000000 */
[----:B------:R-:W-:Y:S01]  /*2640*/  IADD3 R65, PT, PT, R65, 0x40, RZ ;  /* 0x0000004041417810 */ /* 0x000fe20007ffe0ff */
[----:B------:R-:W-:Y:S01]  /*2650*/  IMAD.IADD R36, R73, 0x1, R62 ;  /* 0x0000000149247824 */ /* 0x000fe200078e023e */
[----:B------:R-:W-:-:S02]  /*2660*/  IADD3 R40, PT, PT, R72, R63, RZ ;  /* 0x0000003f48287210 */ /* 0x000fc40007ffe0ff */
[--C-:B------:R-:W-:Y:S02]  /*2670*/  IADD3 R12, PT, PT, R62, 0x20, R73.reuse ;  /* 0x000000203e0c7810 */ /* 0x100fe40007ffe049 */
[C-C-:B------:R-:W-:Y:S01]  /*2680*/  IADD3 R24, PT, PT, R63.reuse, 0x20, R72.reuse ;  /* 0x000000203f187810 */ /* 0x140fe20007ffe048 */
[----:B------:R-:W-:Y:S01]  /*2690*/  LDSM.16.M88.4 R36, [R36] ;  /* 0x000000002424783b */ /* 0x000fe20000000200 */
[----:B------:R-:W-:Y:S02]  /*26a0*/  IADD3 R20, PT, PT, R63, 0x40, R72 ;  /* 0x000000403f147810 */ /* 0x000fe40007ffe048 */
[----:B------:R-:W-:Y:S01]  /*26b0*/  ISETP.NE.AND P0, PT, R64, R49, PT ;  /* 0x000000314000720c */ /* 0x000fe20003f05270 */
[----:B------:R-:W0:Y:S04]  /*26c0*/  LDSM.16.M88.4 R40, [R40] ;  /* 0x000000002828783b */ /* 0x000e280000000200 */
[----:B------:R-:W-:Y:S04]  /*26d0*/  LDSM.16.M88.4 R12, [R12] ;  /* 0x000000000c0c783b */ /* 0x000fe80000000200 */
[----:B------:R-:W1:Y:S04]  /*26e0*/  LDSM.16.M88.4 R24, [R24] ;  /* 0x000000001818783b */ /* 0x000e680000000200 */
[----:B------:R-:W-:Y:S01]  /*26f0*/  LDSM.16.M88.4 R20, [R20] ;  /* 0x000000001414783b */ /* 0x000fe20000000200 */
[----:B0-----:R-:W-:Y:S01]  /*2700*/  HMMA.16816.F32 R28, R36, R40, R16 ;  /* 0x00000028241c723c */ /* 0x001fe20000001810 */
[----:B------:R-:W-:-:S06]  /*2710*/  IADD3 R16, PT, PT, R62, 0x40, R73 ;  /* 0x000000403e107810 */ /* 0x000fcc0007ffe049 */
[----:B------:R-:W0:Y:S01]  /*2720*/  LDSM.16.M88.4 R16, [R16] ;  /* 0x000000001010783b */ /* 0x000e220000000200 */
[----:B------:R-:W-:Y:S01]  /*2730*/  HMMA.16816.F32 R32, R36, R42, R32 ;  /* 0x0000002a2420723c */ /* 0x000fe20000001820 */
[----:B------:R-:W-:-:S06]  /*2740*/  IADD3 R36, PT, PT, R63, 0x60, R72 ;  /* 0x000000603f247810 */ /* 0x000fcc0007ffe048 */
[----:B------:R-:W-:Y:S05]  /*2750*/  LDSM.16.M88.4 R36, [R36] ;  /* 0x000000002424783b */ /* 0x000fea0000000200 */
[----:B-1----:R-:W-:Y:S01]  /*2760*/  HMMA.16816.F32 R40, R12, R24, R28 ;  /* 0x000000180c28723c */ /* 0x002fe2000000181c */
[----:B------:R-:W-:-:S06]  /*2770*/  IADD3 R28, PT, PT, R62, 0x60, R73 ;  /* 0x000000603e1c7810 */ /* 0x000fcc0007ffe049 */
[----:B------:R-:W1:Y:S01]  /*2780*/  LDSM.16.M88.4 R28, [R28] ;  /* 0x000000001c1c783b */ /* 0x000e620000000200 */
[----:B------:R-:W-:-:S12]  /*2790*/  HMMA.16816.F32 R32, R12, R26, R32 ;  /* 0x0000001a0c20723c */ /* 0x000fd80000001820 */
[C---:B0-----:R-:W-:Y:S08]  /*27a0*/  HMMA.16816.F32 R40, R16.reuse, R20, R40 ;  /* 0x000000141028723c */ /* 0x041ff00000001828 */
[----:B------:R-:W-:-:S12]  /*27b0*/  HMMA.16816.F32 R32, R16, R22, R32 ;  /* 0x000000161020723c */ /* 0x000fd80000001820 */
[C---:B-1----:R-:W-:Y:S08]  /*27c0*/  HMMA.16816.F32 R16, R28.reuse, R36, R40 ;  /* 0x000000241c10723c */ /* 0x042ff00000001828 */
[----:B------:R-:W-:Y:S01]  /*27d0*/  HMMA.16816.F32 R32, R28, R38, R32 ;  /* 0x000000261c20723c */ /* 0x000fe20000001820 */
[----:B------:R-:W-:-:S04]  /*27e0*/  NOP ;  /* 0x0000000000007918 */ /* 0x000fc80000000000 */
[----:B------:R-:W-:-:S15]  /*27f0*/  @P0 BRA `(.L_x_31) ;  /* 0xfffffffc00780947 */ /* 0x000fde000383ffff */
.L_x_30:
[----:B------:R-:W-:Y:S05]  /*2800*/  @!P1 BRA `(.L_x_32) ;  /* 0x0000000000c09947 */ /* 0x000fea0003800000 */
[----:B------:R-:W0:Y:S01]  /*2810*/  S2R R12, SR_LANEID ;  /* 0x00000000000c7919 */ /* 0x000e220000000000 */
[----:B------:R-:W-:Y:S05]  /*2820*/  WARPSYNC.ALL ;  /* 0x0000000000007948 */ /* 0x000fea0003800000 */
[----:B------:R-:W-:Y:S02]  /*2830*/  ISETP.NE.AND P0, PT, R50, 0x1, PT ;  /* 0x000000013200780c */ /* 0x000fe40003f05270 */
[----:B0-----:R-:W-:Y:S02]  /*2840*/  SHF.R.U32.HI R13, RZ, 0x3, R12 ;  /* 0x00000003ff0d7819 */ /* 0x001fe4000001160c */
[----:B------:R-:W-:-:S02]  /*2850*/  LOP3.LUT R14, R12, 0x7, RZ, 0xc0, !PT ;  /* 0x000000070c0e7812 */ /* 0x000fc400078ec0ff */
[----:B------:R-:W-:Y:S01]  /*2860*/  SHF.R.U32.HI R15, RZ, 0x4, R12 ;  /* 0x00000004ff0f7819 */ /* 0x000fe2000001160c */
[C---:B------:R-:W-:Y:S01]  /*2870*/  IMAD.SHL.U32 R21, R13.reuse, 0x8, RZ ;  /* 0x000000080d157824 */ /* 0x040fe200078e00ff */
[----:B------:R-:W-:-:S03]  /*2880*/  SHF.L.U32 R12, R13, 0x3, RZ ;  /* 0x000000030d0c7819 */ /* 0x000fc600000006ff */
[--C-:B------:R-:W-:Y:S01]  /*2890*/  IMAD R20, R15, 0x8, R14.reuse ;  /* 0x000000080f147824 */ /* 0x100fe200078e020e */
[----:B------:R-:W-:Y:S02]  /*28a0*/  LOP3.LUT R13, R21, 0x8, R14, 0xe2, !PT ;  /* 0x00000008150d7812 */ /* 0x000fe400078ee20e */
[----:B------:R-:W-:Y:S01]  /*28b0*/  LOP3.LUT R21, R12, 0x8, RZ, 0xe2, !PT ;  /* 0x000000080c157812 */ /* 0x000fe200078ee2ff */
[----:B------:R-:W-:Y:S01]  /*28c0*/  IMAD.IADD R12, R10, 0x1, R65 ;  /* 0x000000010a0c7824 */ /* 0x000fe200078e0241 */
[----:B------:R-:W-:Y:S02]  /*28d0*/  SHF.L.U32 R15, R15, 0x3, RZ ;  /* 0x000000030f0f7819 */ /* 0x000fe400000006ff */
[----:B------:R-:W-:Y:S01]  /*28e0*/  IADD3 R14, PT, PT, R61, R65, RZ ;  /* 0x000000413d0e7210 */ /* 0x000fe20007ffe0ff */
[C---:B------:R-:W-:Y:S02]  /*28f0*/  IMAD R26, R6.reuse, R20, R21 ;  /* 0x00000014061a7224 */ /* 0x040fe400078e0215 */
[----:B------:R-:W-:Y:S01]  /*2900*/  IMAD R27, R6, R13, R15 ;  /* 0x0000000d061b7224 */ /* 0x000fe200078e020f */
[----:B------:R-:W-:Y:S01]  /*2910*/  LEA R25, R14, R53, 0x1 ;  /* 0x000000350e197211 */ /* 0x000fe200078e08ff */
[----:B------:R-:W-:-:S03]  /*2920*/  IMAD R24, R12, 0x2, R7 ;  /* 0x000000020c187824 */ /* 0x000fc600078e0207 */
[----:B------:R-:W-:Y:S01]  /*2930*/  LEA R20, R26, R25, 0x1 ;  /* 0x000000191a147211 */ /* 0x000fe200078e08ff */
[----:B------:R-:W-:-:S05]  /*2940*/  IMAD.U32 R12, R27, 0x2, R24 ;  /* 0x000000021b0c7824 */ /* 0x000fca00078e0018 */
[----:B------:R-:W-:Y:S04]  /*2950*/  LDSM.16.M88.4 R20, [R20] ;  /* 0x000000001414783b */ /* 0x000fe80000000200 */
[----:B------:R-:W0:Y:S02]  /*2960*/  LDSM.16.M88.4 R12, [R12] ;  /* 0x000000000c0c783b */ /* 0x000e240000000200 */
[C---:B0-----:R-:W-:Y:S08]  /*2970*/  HMMA.16816.F32 R16, R12.reuse, R20, R16 ;  /* 0x000000140c10723c */ /* 0x041ff00000001810 */
[----:B------:R-:W-:Y:S01]  /*2980*/  HMMA.16816.F32 R32, R12, R22, R32 ;  /* 0x000000160c20723c */ /* 0x000fe20000001820 */
[----:B------:R-:W-:-:S04]  /*2990*/  NOP ;  /* 0x0000000000007918 */ /* 0x000fc80000000000 */
[----:B------:R-:W-:-:S15]  /*29a0*/  @!P0 BRA `(.L_x_32) ;  /* 0x0000000000588947 */ /* 0x000fde0003800000 */
[----:B------:R-:W-:Y:S01]  /*29b0*/  VIADD R12, R24, 0x20 ;  /* 0x00000020180c7836 */ /* 0x000fe20000000000 */
[----:B------:R-:W-:Y:S01]  /*29c0*/  IADD3 R13, PT, PT, R25, 0x20, RZ ;  /* 0x00000020190d7810 */ /* 0x000fe20007ffe0ff */
[----:B------:R-:W-:Y:S05]  /*29d0*/  WARPSYNC.ALL ;  /* 0x0000000000007948 */ /* 0x000fea0003800000 */
[----:B------:R-:W-:Y:S01]  /*29e0*/  IMAD.U32 R12, R27, 0x2, R12 ;  /* 0x000000021b0c7824 */ /* 0x000fe200078e000c */
[----:B------:R-:W-:Y:S02]  /*29f0*/  LEA R20, R26, R13, 0x1 ;  /* 0x0000000d1a147211 */ /* 0x000fe400078e08ff */
[----:B------:R-:W-:-:S03]  /*2a00*/  ISETP.NE.AND P0, PT, R50, 0x2, PT ;  /* 0x000000023200780c */ /* 0x000fc60003f05270 */
        /* <DEDUP_REMOVED lines=10> */
[----:B------:R-:W-:-:S05]  /*2ab0*/  LEA R20, R26, R13, 0x1 ;  /* 0x0000000d1a147211 */ /* 0x000fca00078e08ff */
[----:B------:R-:W-:Y:S04]  /*2ac0*/  LDSM.16.M88.4 R12, [R12] ;  /* 0x000000000c0c783b */ /* 0x000fe80000000200 */
[----:B------:R-:W0:Y:S02]  /*2ad0*/  LDSM.16.M88.4 R20, [R20] ;  /* 0x000000001414783b */ /* 0x000e240000000200 */
[C---:B0-----:R-:W-:Y:S08]  /*2ae0*/  HMMA.16816.F32 R16, R12.reuse, R20, R16 ;  /* 0x000000140c10723c */ /* 0x041ff00000001810 */
[----:B------:R-:W-:-:S15]  /*2af0*/  HMMA.16816.F32 R32, R12, R22, R32 ;  /* 0x000000160c20723c */ /* 0x000fde0000001820 */
[----:B------:R-:W-:-:S05]  /*2b00*/  NOP ;  /* 0x0000000000007918 */ /* 0x000fca0000000000 */
.L_x_32:
        /* <DEDUP_REMOVED lines=8> */
[----:B------:R0:W-:Y:S04]  /*2b90*/  STS.64 [R13], R16 ;  /* 0x000000100d007388 */ /* 0x0001e80000000a00 */
[----:B------:R0:W-:Y:S04]  /*2ba0*/  STS.64 [R13+0x900], R18 ;  /* 0x000900120d007388 */ /* 0x0001e80000000a00 */
[----:B------:R0:W-:Y:S04]  /*2bb0*/  STS.64 [R13+0x20], R32 ;  /* 0x000020200d007388 */ /* 0x0001e80000000a00 */
[----:B------:R0:W-:Y:S02]  /*2bc0*/  STS.64 [R13+0x920], R34 ;  /* 0x000920220d007388 */ /* 0x0001e40000000a00 */
.L_x_29:
[----:B------:R-:W-:Y:S01]  /*2bd0*/  ISETP.GE.AND P0, PT, R60, R45, PT ;  /* 0x0000002d3c00720c */ /* 0x000fe20003f06270 */
[----:B------:R-:W-:-:S12]  /*2be0*/  IMAD.MOV.U32 R59, RZ, RZ, R60 ;  /* 0x000000ffff3b7224 */ /* 0x000fd800078e003c */
[----:B------:R-:W-:Y:S05]  /*2bf0*/  @!P0 BRA `(.L_x_33) ;  /* 0xfffffff400f88947 */ /* 0x000fea000383ffff */
.L_x_25:
[----:B------:R-:W-:Y:S01]  /*2c00*/  ISETP.GE.AND P0, PT, R55, R54, PT ;  /* 0x000000363700720c */ /* 0x000fe20003f06270 */
[----:B------:R-:W-:Y:S05]  /*2c10*/  WARPSYNC.ALL ;  /* 0x0000000000007948 */ /* 0x000fea0003800000 */
[----:B------:R-:W-:Y:S07]  /*2c20*/  BAR.SYNC.DEFER_BLOCKING 0x0 ;  /* 0x0000000000007b1d */ /* 0x000fee0000010000 */
[----:B------:R-:W-:Y:S05]  /*2c30*/  @P0 BRA `(.L_x_34) ;  /* 0x0000001000780947 */ /* 0x000fea0003800000 */
[----:B01----:R-:W-:Y:S01]  /*2c40*/  IADD3 R12, PT, PT, R56, -0x1, RZ ;  /* 0xffffffff380c7810 */ /* 0x003fe20007ffe0ff */
[----:B------:R-:W-:Y:S01]  /*2c50*/  IMAD.MOV.U32 R21, RZ, RZ, R55 ;  /* 0x000000ffff157224 */ /* 0x000fe200078e0037 */
[----:B------:R-:W-:Y:S02]  /*2c60*/  LOP3.LUT R22, R58, 0x78, RZ, 0xc0, !PT ;  /* 0x000000783a167812 */ /* 0x000fe400078ec0ff */
[----:B------:R-:W-:Y:S02]  /*2c70*/  ISETP.GE.U32.AND P1, PT, R12, 0x3, PT ;  /* 0x000000030c00780c */ /* 0x000fe40003f26070 */
[----:B------:R-:W-:-:S11]  /*2c80*/  LOP3.LUT R30, R58, 0x3, RZ, 0xc0, !PT ;  /* 0x000000033a1e7812 */ /* 0x000fd600078ec0ff */
.L_x_57:
[----:B0-----:R-:W-:Y:S01]  /*2c90*/  LEA R20, R21, R52, 0x2 ;  /* 0x0000003415147211 */ /* 0x001fe200078e10ff */
[----:B------:R-:W-:Y:S01]  /*2ca0*/  BSSY.RECONVERGENT B0, `(.L_x_35) ;  /* 0x0000051000007945 */ /* 0x000fe20003800200 */
[----:B------:R-:W-:Y:S01]  /*2cb0*/  ISETP.GT.AND P0, PT, R44, R57, PT ;  /* 0x000000392c00720c */ /* 0x000fe20003f04270 */
[----:B------:R-:W-:Y:S01]  /*2cc0*/  IMAD R13, R2, 0x40, R21 ;  /* 0x00000040020d7824 */ /* 0x000fe200078e0215 */
[----:B--2---:R-:W-:Y:S01]  /*2cd0*/  MOV R15, 0xff800000 ;  /* 0xff800000000f7802 */ /* 0x004fe20000000f00 */
[----:B-1----:R0:W1:Y:S04]  /*2ce0*/  LDS R14, [R20+0x4800] ;  /* 0x00480000140e7984 */ /* 0x0020680000000800 */
[----:B------:R0:W2:Y:S06]  /*2cf0*/  LDS R12, [R20+0x4900] ;  /* 0x00490000140c7984 */ /* 0x0000ac0000000800 */
[----:B---3--:R-:W-:Y:S05]  /*2d00*/  @!P0 BRA `(.L_x_36) ;  /* 0x0000000400288947 */ /* 0x008fea0003800000 */
[--C-:B------:R-:W-:Y:S01]  /*2d10*/  IMAD.IADD R15, R45, 0x1, -R57.reuse ;  /* 0x000000012d0f7824 */ /* 0x100fe200078e0a39 */
[----:B------:R-:W-:Y:S01]  /*2d20*/  BSSY.RECONVERGENT B1, `(.L_x_37) ;  /* 0x0000026000017945 */ /* 0x000fe20003800200 */
[----:B------:R-:W-:Y:S01]  /*2d30*/  PLOP3.LUT P0, PT, PT, PT, PT, 0x80, 0x8 ;  /* 0x000000000008781c */ /* 0x000fe20003f0f070 */
[----:B------:R-:W-:Y:S02]  /*2d40*/  IMAD.MOV.U32 R17, RZ, RZ, R57 ;  /* 0x000000ffff117224 */ /* 0x000fe400078e0039 */
[----:B------:R-:W-:Y:S02]  /*2d50*/  ISETP.GT.AND P2, PT, R15, 0x60, PT ;  /* 0x000000600f00780c */ /* 0x000fe40003f44270 */
[----:B------:R-:W-:-:S11]  /*2d60*/  MOV R15, 0xff800000 ;  /* 0xff800000000f7802 */ /* 0x000fd60000000f00 */
[----:B------:R-:W-:Y:S05]  /*2d70*/  @!P2 BRA `(.L_x_38) ;  /* 0x000000000080a947 */ /* 0x000fea0003800000 */
[----:B------:R-:W3:Y:S01]  /*2d80*/  LDCU UR5, c[0x0][0x3b0] ;  /* 0x00007600ff0577ac */ /* 0x000ee20008000800 */
[----:B------:R-:W-:Y:S02]  /*2d90*/  PLOP3.LUT P0, PT, PT, PT, PT, 0x8, 0x80 ;  /* 0x000000000080781c */ /* 0x000fe40003f0e170 */
[----:B------:R-:W-:Y:S02]  /*2da0*/  IADD3 R28, PT, PT, R45, -0x60, RZ ;  /* 0xffffffa02d1c7810 */ /* 0x000fe40007ffe0ff */
[----:B---3--:R-:W-:-:S13]  /*2db0*/  ISETP.NE.AND P2, PT, RZ, UR5, PT ;  /* 0x00000005ff007c0c */ /* 0x008fda000bf45270 */
.L_x_39:
[--C-:B------:R-:W-:Y:S01]  /*2dc0*/  IMAD R19, R21, 0x48, R17.reuse ;  /* 0x0000004815137824 */ /* 0x100fe200078e0211 */
[----:B------:R-:W3:Y:S01]  /*2dd0*/  LDCU UR5, c[0x0][0x3b4] ;  /* 0x00007680ff0577ac */ /* 0x000ee20008000800 */
[----:B------:R-:W-:Y:S02]  /*2de0*/  IADD3 R16, PT, PT, R17, R48, RZ ;  /* 0x0000003011107210 */ /* 0x000fe40007ffe0ff */
[----:B------:R-:W-:Y:S01]  /*2df0*/  IMAD R19, R19, 0x4, R52 ;  /* 0x0000000413137824 */ /* 0x000fe200078e0234 */
[----:B------:R-:W-:Y:S02]  /*2e00*/  IADD3 R24, PT, PT, R48, 0x20, R17 ;  /* 0x0000002030187810 */ /* 0x000fe40007ffe011 */
[-C--:B------:R-:W-:Y:S02]  /*2e10*/  ISETP.GT.AND P4, PT, R16, R13.reuse, PT ;  /* 0x0000000d1000720c */ /* 0x080fe40003f84270 */
[----:B------:R-:W3:Y:S01]  /*2e20*/  LDS R23, [R19+0x80] ;  /* 0x0000800013177984 */ /* 0x000ee20000000800 */
[----:B------:R-:W-:-:S02]  /*2e30*/  ISETP.GT.AND P5, PT, R24, R13, PT ;  /* 0x0000000d1800720c */ /* 0x000fc40003fa4270 */
[C-C-:B------:R-:W-:Y:S01]  /*2e40*/  IADD3 R16, PT, PT, R48.reuse, 0x40, R17.reuse ;  /* 0x0000004030107810 */ /* 0x140fe20007ffe011 */
[----:B------:R-:W4:Y:S01]  /*2e50*/  LDS R18, [R19] ;  /* 0x0000000013127984 */ /* 0x000f220000000800 */
[----:B------:R-:W-:Y:S01]  /*2e60*/  IADD3 R24, PT, PT, R48, 0x60, R17 ;  /* 0x0000006030187810 */ /* 0x000fe20007ffe011 */
[----:B------:R-:W-:Y:S01]  /*2e70*/  VIADD R17, R17, 0x80 ;  /* 0x0000008011117836 */ /* 0x000fe20000000000 */
[----:B------:R-:W-:Y:S01]  /*2e80*/  ISETP.GT.AND P3, PT, R16, R13, PT ;  /* 0x0000000d1000720c */ /* 0x000fe20003f64270 */
[----:B------:R-:W5:Y:S04]  /*2e90*/  LDS R25, [R19+0x100] ;  /* 0x0001000013197984 */ /* 0x000f680000000800 */
[----:B------:R-:W0:Y:S01]  /*2ea0*/  LDS R26, [R19+0x180] ;  /* 0x00018000131a7984 */ /* 0x000e220000000800 */
[----:B---3--:R-:W-:Y:S01]  /*2eb0*/  FMUL R23, R23, UR5 ;  /* 0x0000000517177c20 */ /* 0x008fe20008400000 */
[----:B----4-:R-:W-:-:S04]  /*2ec0*/  FMUL R18, R18, UR5 ;  /* 0x0000000512127c20 */ /* 0x010fc80008400000 */
[----:B------:R-:W-:Y:S02]  /*2ed0*/  @P2 FSEL R23, R23, -INF , !P5 ;  /* 0xff80000017172808 */ /* 0x000fe40006800000 */
[----:B------:R-:W-:Y:S01]  /*2ee0*/  ISETP.GE.AND P5, PT, R17, R28, PT ;  /* 0x0000001c1100720c */ /* 0x000fe20003fa6270 */
[----:B-----5:R-:W-:Y:S01]  /*2ef0*/  FMUL R16, R25, UR5 ;  /* 0x0000000519107c20 */ /* 0x020fe20008400000 */
[----:B------:R-:W-:Y:S02]  /*2f00*/  @P2 FSEL R18, R18, -INF , !P4 ;  /* 0xff80000012122808 */ /* 0x000fe40006000000 */
[----:B------:R-:W-:Y:S01]  /*2f10*/  ISETP.GT.AND P4, PT, R24, R13, PT ;  /* 0x0000000d1800720c */ /* 0x000fe20003f84270 */
[----:B0-----:R-:W-:Y:S01]  /*2f20*/  FMUL R26, R26, UR5 ;  /* 0x000000051a1a7c20 */ /* 0x001fe20008400000 */
[----:B------:R-:W-:Y:S02]  /*2f30*/  FMNMX3 R15, R15, R18, R23, !PT ;  /* 0x000000120f0f7276 */ /* 0x000fe40007800017 */
[----:B------:R-:W-:-:S02]  /*2f40*/  @P2 FSEL R16, R16, -INF , !P3 ;  /* 0xff80000010102808 */ /* 0x000fc40005800000 */
[----:B------:R-:W-:-:S04]  /*2f50*/  @P2 FSEL R26, R26, -INF , !P4 ;  /* 0xff8000001a1a2808 */ /* 0x000fc80006000000 */
[----:B------:R-:W-:Y:S01]  /*2f60*/  FMNMX3 R15, R15, R16, R26, !PT ;  /* 0x000000100f0f7276 */ /* 0x000fe2000780001a */
[----:B------:R-:W-:Y:S06]  /*2f70*/  @!P5 BRA `(.L_x_39) ;  /* 0xfffffffc0090d947 */ /* 0x000fec000383ffff */
.L_x_38:
[----:B------:R-:W-:Y:S05]  /*2f80*/  BSYNC.RECONVERGENT B1 ;  /* 0x0000000000017941 */ /* 0x000fea0003800200 */
.L_x_37:
[----:B------:R-:W-:Y:S01]  /*2f90*/  IADD3 R16, PT, PT, R45, -R17, RZ ;  /* 0x800000112d107210 */ /* 0x000fe20007ffe0ff */
[----:B------:R-:W-:Y:S03]  /*2fa0*/  BSSY.RECONVERGENT B1, `(.L_x_40) ;  /* 0x0000014000017945 */ /* 0x000fe60003800200 */
[----:B------:R-:W-:-:S13]  /*2fb0*/  ISETP.GT.AND P2, PT, R16, 0x20, PT ;  /* 0x000000201000780c */ /* 0x000fda0003f44270 */
[----:B------:R-:W-:Y:S05]  /*2fc0*/  @!P2 BRA `(.L_x_41) ;  /* 0x000000000044a947 */ /* 0x000fea0003800000 */
[--C-:B------:R-:W-:Y:S01]  /*2fd0*/  IMAD R19, R21, 0x48, R17.reuse ;  /* 0x0000004815137824 */ /* 0x100fe200078e0211 */
[----:B------:R-:W3:Y:S01]  /*2fe0*/  LDCU.64 UR8, c[0x0][0x3b0] ;  /* 0x00007600ff0877ac */ /* 0x000ee20008000a00 */
[----:B------:R-:W-:Y:S02]  /*2ff0*/  IADD3 R16, PT, PT, R17, R48, RZ ;  /* 0x0000003011107210 */ /* 0x000fe40007ffe0ff */
[----:B------:R-:W-:Y:S01]  /*3000*/  IMAD R19, R19, 0x4, R52 ;  /* 0x0000000413137824 */ /* 0x000fe200078e0234 */
[----:B------:R-:W-:Y:S01]  /*3010*/  IADD3 R24, PT, PT, R48, 0x20, R17 ;  /* 0x0000002030187810 */ /* 0x000fe20007ffe011 */
[----:B------:R-:W-:Y:S01]  /*3020*/  VIADD R17, R17, 0x40 ;  /* 0x0000004011117836 */ /* 0x000fe20000000000 */
[-C--:B------:R-:W-:Y:S02]  /*3030*/  ISETP.GT.AND P2, PT, R16, R13.reuse, PT ;  /* 0x0000000d1000720c */ /* 0x080fe40003f44270 */
[----:B------:R-:W4:Y:S01]  /*3040*/  LDS R18, [R19] ;  /* 0x0000000013127984 */ /* 0x000f220000000800 */
[----:B------:R-:W-:-:S02]  /*3050*/  ISETP.GT.AND P3, PT, R24, R13, PT ;  /* 0x0000000d1800720c */ /* 0x000fc40003f64270 */
[----:B------:R-:W-:Y:S01]  /*3060*/  PLOP3.LUT P0, PT, PT, PT, PT, 0x8, 0x80 ;  /* 0x000000000080781c */ /* 0x000fe20003f0e170 */
[----:B------:R-:W5:Y:S01]  /*3070*/  LDS R23, [R19+0x80] ;  /* 0x0000800013177984 */ /* 0x000f620000000800 */
[----:B---3--:R-:W-:Y:S01]  /*3080*/  ISETP.NE.AND P4, PT, RZ, UR8, PT ;  /* 0x00000008ff007c0c */ /* 0x008fe2000bf85270 */
[----:B----4-:R-:W-:Y:S01]  /*3090*/  FMUL R18, R18, UR9 ;  /* 0x0000000912127c20 */ /* 0x010fe20008400000 */
[----:B-----5:R-:W-:-:S11]  /*30a0*/  FMUL R23, R23, UR9 ;  /* 0x0000000917177c20 */ /* 0x020fd60008400000 */
[----:B------:R-:W-:Y:S02]  /*30b0*/  @P4 FSEL R18, R18, -INF , !P2 ;  /* 0xff80000012124808 */ /* 0x000fe40005000000 */
[----:B------:R-:W-:-:S04]  /*30c0*/  @P4 FSEL R23, R23, -INF , !P3 ;  /* 0xff80000017174808 */ /* 0x000fc80005800000 */
[----:B------:R-:W-:-:S07]  /*30d0*/  FMNMX3 R15, R15, R18, R23, !PT ;  /* 0x000000120f0f7276 */ /* 0x000fce0007800017 */
.L_x_41:
[----:B------:R-:W-:Y:S05]  /*30e0*/  BSYNC.RECONVERGENT B1 ;  /* 0x0000000000017941 */ /* 0x000fea0003800200 */
.L_x_40:
[----:B------:R-:W-:-:S13]  /*30f0*/  ISETP.LT.OR P0, PT, R17, R45, P0 ;  /* 0x0000002d1100720c */ /* 0x000fda0000701670 */
[----:B------:R-:W-:Y:S05]  /*3100*/  @!P0 BRA `(.L_x_36) ;  /* 0x0000000000288947 */ /* 0x000fea0003800000 */
[----:B------:R-:W-:Y:S01]  /*3110*/  IMAD R19, R21, 0x48, R17 ;  /* 0x0000004815137824 */ /* 0x000fe200078e0211 */
[----:B------:R-:W3:Y:S01]  /*3120*/  LDCU.64 UR8, c[0x0][0x3b0] ;  /* 0x00007600ff0877ac */ /* 0x000ee20008000a00 */
[----:B------:R-:W-:-:S03]  /*3130*/  IMAD.IADD R16, R17, 0x1, R48 ;  /* 0x0000000111107824 */ /* 0x000fc600078e0230 */
[----:B------:R-:W-:Y:S02]  /*3140*/  LEA R19, R19, R52, 0x2 ;  /* 0x0000003413137211 */ /* 0x000fe400078e10ff */
[----:B------:R-:W-:-:S04]  /*3150*/  ISETP.GT.AND P0, PT, R16, R13, PT ;  /* 0x0000000d1000720c */ /* 0x000fc80003f04270 */
[----:B------:R-:W4:Y:S01]  /*3160*/  LDS R19, [R19] ;  /* 0x0000000013137984 */ /* 0x000f220000000800 */
[----:B---3--:R-:W-:Y:S01]  /*3170*/  ISETP.NE.AND P2, PT, RZ, UR8, PT ;  /* 0x00000008ff007c0c */ /* 0x008fe2000bf45270 */
[----:B----4-:R-:W-:-:S12]  /*3180*/  FMUL R18, R19, UR9 ;  /* 0x0000000913127c20 */ /* 0x010fd80008400000 */
[----:B------:R-:W-:-:S04]  /*3190*/  @P2 FSEL R18, R18, -INF , !P0 ;  /* 0xff80000012122808 */ /* 0x000fc80004000000 */
[----:B------:R-:W-:-:S07]  /*31a0*/  FMNMX R15, R15, R18, !PT ;  /* 0x000000120f0f7209 */ /* 0x000fce0007800000 */
.L_x_36:
[----:B------:R-:W-:Y:S05]  /*31b0*/  BSYNC.RECONVERGENT B0 ;  /* 0x0000000000007941 */ /* 0x000fea0003800200 */
.L_x_35:
[----:B------:R-:W-:Y:S01]  /*31c0*/  UMOV UR5, 0xffffffff ;  /* 0xffffffff00057882 */ /* 0x000fe20000000000 */
[----:B------:R-:W-:Y:S02]  /*31d0*/  ISETP.GT.AND P0, PT, R44, R57, PT ;  /* 0x000000392c00720c */ /* 0x000fe40003f04270 */
[----:B------:R-:W-:Y:S11]  /*31e0*/  BRA.DIV UR5, `(.L_x_42) ;  /* 0x0000003205f07947 */ /* 0x000ff6000b800000 */
[----:B------:R-:W3:Y:S02]  /*31f0*/  SHFL.BFLY PT, R16, R15, 0x10, 0x1f ;  /* 0x0e001f000f107f89 */ /* 0x000ee400000e0000 */
[----:B---3--:R-:W-:-:S05]  /*3200*/  FMNMX R16, R16, R15, !PT ;  /* 0x0000000f10107209 */ /* 0x008fca0007800000 */
[----:B------:R-:W3:Y:S02]  /*3210*/  SHFL.BFLY PT, R17, R16, 0x8, 0x1f ;  /* 0x0d001f0010117f89 */ /* 0x000ee400000e0000 */
[----:B---3--:R-:W-:-:S05]  /*3220*/  FMNMX R17, R16, R17, !PT ;  /* 0x0000001110117209 */ /* 0x008fca0007800000 */
[----:B------:R-:W3:Y:S02]  /*3230*/  SHFL.BFLY PT, R18, R17, 0x4, 0x1f ;  /* 0x0c801f0011127f89 */ /* 0x000ee400000e0000 */
[----:B---3--:R-:W-:-:S05]  /*3240*/  FMNMX R18, R17, R18, !PT ;  /* 0x0000001211127209 */ /* 0x008fca0007800000 */
[----:B------:R-:W3:Y:S02]  /*3250*/  SHFL.BFLY PT, R19, R18, 0x2, 0x1f ;  /* 0x0c401f0012137f89 */ /* 0x000ee400000e0000 */
[----:B---3--:R-:W-:-:S05]  /*3260*/  FMNMX R19, R18, R19, !PT ;  /* 0x0000001312137209 */ /* 0x008fca0007800000 */
[----:B------:R3:W4:Y:S02]  /*3270*/  SHFL.BFLY PT, R23, R19, 0x1, 0x1f ;  /* 0x0c201f0013177f89 */ /* 0x00072400000e0000 */
.L_x_138:
[----:B-1--4-:R-:W-:Y:S01]  /*3280*/  FMNMX3 R23, R19, R23, R14, !PT ;  /* 0x0000001713177276 */ /* 0x012fe2000780000e */
[----:B------:R-:W-:Y:S01]  /*3290*/  IMAD.MOV.U32 R29, RZ, RZ, 0x437c0000 ;  /* 0x437c0000ff1d7424 */ /* 0x000fe200078e00ff */
[----:B------:R-:W-:Y:S01]  /*32a0*/  MOV R28, 0x3bbb989d ;  /* 0x3bbb989d001c7802 */ /* 0x000fe20000000f00 */
[----:B------:R-:W-:Y:S02]  /*32b0*/  BSSY.RECONVERGENT B0, `(.L_x_43) ;  /* 0x0000027000007945 */ /* 0x000fe40003800200 */
[----:B------:R-:W-:Y:S02]  /*32c0*/  FADD R15, R14, -R23 ;  /* 0x800000170e0f7221 */ /* 0x000fe40000000000 */
[----:B------:R-:W1:Y:S02]  /*32d0*/  LDC R14, c[0x0][0x3ac] ;  /* 0x0000eb00ff0e7b82 */ /* 0x000e640000000800 */
[----:B------:R-:W-:-:S04]  /*32e0*/  FFMA.SAT R16, R15, R28, 0.5 ;  /* 0x3f0000000f107423 */ /* 0x000fc8000000201c */
[----:B------:R-:W-:-:S04]  /*32f0*/  FFMA.RM R16, R16, R29, 12582913 ;  /* 0x4b40000110107423 */ /* 0x000fc8000000401d */
[C---:B------:R-:W-:Y:S01]  /*3300*/  FADD R18, R16.reuse, -12583039 ;  /* 0xcb40007f10127421 */ /* 0x040fe20000000000 */
[----:B------:R-:W-:-:S03]  /*3310*/  SHF.L.U32 R25, R16, 0x17, RZ ;  /* 0x0000001710197819 */ /* 0x000fc600000006ff */
[----:B------:R-:W-:-:S04]  /*3320*/  FFMA R18, R15, 1.4426950216293334961, -R18 ;  /* 0x3fb8aa3b0f127823 */ /* 0x000fc80000000812 */
[----:B------:R-:W-:Y:S01]  /*3330*/  FFMA R18, R15, 1.925963033500011079e-08, R18 ;  /* 0x32a570600f127823 */ /* 0x000fe20000000012 */
[----:B------:R-:W-:-:S05]  /*3340*/  IMAD.MOV.U32 R15, RZ, RZ, RZ ;  /* 0x000000ffff0f7224 */ /* 0x000fca00078e00ff */
[----:B------:R-:W4:Y:S01]  /*3350*/  MUFU.EX2 R18, R18 ;  /* 0x0000001200127308 */ /* 0x000f220000000800 */
[----:B-1----:R-:W-:Y:S01]  /*3360*/  ISETP.GE.AND P2, PT, R57, R14, PT ;  /* 0x0000000e3900720c */ /* 0x002fe20003f46270 */
[----:B----4-:R-:W-:-:S12]  /*3370*/  @!P0 BRA `(.L_x_44) ;  /* 0x0000000000688947 */ /* 0x010fd80003800000 */
[----:B------:R-:W1:Y:S01]  /*3380*/  LDC R32, c[0x0][0x3b4] ;  /* 0x0000ed00ff207b82 */ /* 0x000e620000000800 */
[----:B------:R-:W4:Y:S01]  /*3390*/  LDCU UR5, c[0x0][0x3b0] ;  /* 0x00007600ff0577ac */ /* 0x000f220008000800 */
[----:B------:R-:W-:Y:S01]  /*33a0*/  MOV R15, RZ ;  /* 0x000000ff000f7202 */ /* 0x000fe20000000f00 */
[----:B------:R-:W-:Y:S01]  /*33b0*/  IMAD.MOV.U32 R16, RZ, RZ, R57 ;  /* 0x000000ffff107224 */ /* 0x000fe200078e0039 */
[----:B----4-:R-:W-:-:S13]  /*33c0*/  ISETP.NE.AND P3, PT, RZ, UR5, PT ;  /* 0x00000005ff007c0c */ /* 0x010fda000bf65270 */
.L_x_45:
[----:B----4-:R-:W-:Y:S02]  /*33d0*/  IMAD R17, R21, 0x48, R16 ;  /* 0x0000004815117824 */ /* 0x010fe400078e0210 */
[C---:B------:R-:W-:Y:S02]  /*33e0*/  IMAD.IADD R24, R16.reuse, 0x1, R48 ;  /* 0x0000000110187824 */ /* 0x040fe400078e0230 */
[----:B------:R-:W-:Y:S01]  /*33f0*/  VIADD R16, R16, 0x20 ;  /* 0x0000002010107836 */ /* 0x000fe20000000000 */
[----:B------:R-:W-:Y:S02]  /*3400*/  LEA R17, R17, R52, 0x2 ;  /* 0x0000003411117211 */ /* 0x000fe400078e10ff */
[----:B------:R-:W-:-:S03]  /*3410*/  ISETP.GT.AND P0, PT, R24, R13, PT ;  /* 0x0000000d1800720c */ /* 0x000fc60003f04270 */
[----:B---3--:R-:W1:Y:S02]  /*3420*/  LDS R19, [R17] ;  /* 0x0000000011137984 */ /* 0x008e640000000800 */
[----:B-1----:R-:W-:-:S05]  /*3430*/  FMUL R26, R19, R32 ;  /* 0x00000020131a7220 */ /* 0x002fca0000400000 */
[----:B------:R-:W-:Y:S02]  /*3440*/  @P3 FSEL R26, R26, -INF , !P0 ;  /* 0xff8000001a1a3808 */ /* 0x000fe40004000000 */
[----:B------:R-:W-:-:S03]  /*3450*/  ISETP.GE.AND P0, PT, R16, R45, PT ;  /* 0x0000002d1000720c */ /* 0x000fc60003f06270 */
[----:B------:R-:W-:-:S04]  /*3460*/  FADD R26, -R23, R26 ;  /* 0x0000001a171a7221 */ /* 0x000fc80000000100 */
[----:B------:R-:W-:-:S04]  /*3470*/  FFMA.SAT R19, R26, R28, 0.5 ;  /* 0x3f0000001a137423 */ /* 0x000fc8000000201c */
[----:B------:R-:W-:-:S04]  /*3480*/  FFMA.RM R19, R19, R29, 12582913 ;  /* 0x4b40000113137423 */ /* 0x000fc8000000401d */
[C---:B------:R-:W-:Y:S01]  /*3490*/  FADD R27, R19.reuse, -12583039 ;  /* 0xcb40007f131b7421 */ /* 0x040fe20000000000 */
[----:B------:R-:W-:-:S03]  /*34a0*/  SHF.L.U32 R19, R19, 0x17, RZ ;  /* 0x0000001713137819 */ /* 0x000fc600000006ff */
[----:B------:R-:W-:-:S04]  /*34b0*/  FFMA R27, R26, 1.4426950216293334961, -R27 ;  /* 0x3fb8aa3b1a1b7823 */ /* 0x000fc8000000081b */
[----:B------:R-:W-:-:S04]  /*34c0*/  FFMA R27, R26, 1.925963033500011079e-08, R27 ;  /* 0x32a570601a1b7823 */ /* 0x000fc8000000001b */
[----:B------:R-:W1:Y:S02]  /*34d0*/  MUFU.EX2 R24, R27 ;  /* 0x0000001b00187308 */ /* 0x000e640000000800 */
[----:B-1----:R-:W-:-:S04]  /*34e0*/  FMUL R24, R19, R24 ;  /* 0x0000001813187220 */ /* 0x002fc80000400000 */
[----:B------:R-:W-:Y:S01]  /*34f0*/  FADD R15, R24, R15 ;  /* 0x0000000f180f7221 */ /* 0x000fe20000000000 */
[----:B------:R4:W-:Y:S01]  /*3500*/  STS [R17], R24 ;  /* 0x0000001811007388 */ /* 0x0009e20000000800 */
[----:B------:R-:W-:Y:S05]  /*3510*/  @!P0 BRA `(.L_x_45) ;  /* 0xfffffffc00ac8947 */ /* 0x000fea000383ffff */
.L_x_44:
[----:B------:R-:W-:Y:S05]  /*3520*/  BSYNC.RECONVERGENT B0 ;  /* 0x0000000000007941 */ /* 0x000fea0003800200 */
.L_x_43:
[----:B------:R-:W-:Y:S01]  /*3530*/  UMOV UR5, 0xffffffff ;  /* 0xffffffff00057882 */ /* 0x000fe20000000000 */
[----:B------:R-:W-:Y:S02]  /*3540*/  FMUL R25, R25, R18 ;  /* 0x0000001219197220 */ /* 0x000fe40000400000 */
[----:B------:R-:W-:Y:S05]  /*3550*/  BRA.DIV UR5, `(.L_x_46) ;  /* 0x0000003205b47947 */ /* 0x000fea000b800000 */
[----:B------:R-:W1:Y:S02]  /*3560*/  SHFL.BFLY PT, R16, R15, 0x10, 0x1f ;  /* 0x0e001f000f107f89 */ /* 0x000e6400000e0000 */
[----:B-1----:R-:W-:-:S05]  /*3570*/  FADD R16, R16, R15 ;  /* 0x0000000f10107221 */ /* 0x002fca0000000000 */
[----:B------:R-:W1:Y:S02]  /*3580*/  SHFL.BFLY PT, R13, R16, 0x8, 0x1f ;  /* 0x0d001f00100d7f89 */ /* 0x000e6400000e0000 */
[----:B-1----:R-:W-:-:S05]  /*3590*/  FADD R13, R16, R13 ;  /* 0x0000000d100d7221 */ /* 0x002fca0000000000 */
[----:B------:R-:W1:Y:S02]  /*35a0*/  SHFL.BFLY PT, R18, R13, 0x4, 0x1f ;  /* 0x0c801f000d127f89 */ /* 0x000e6400000e0000 */
[----:B-1----:R-:W-:-:S05]  /*35b0*/  FADD R18, R13, R18 ;  /* 0x000000120d127221 */ /* 0x002fca0000000000 */
[----:B----4-:R-:W1:Y:S02]  /*35c0*/  SHFL.BFLY PT, R17, R18, 0x2, 0x1f ;  /* 0x0c401f0012117f89 */ /* 0x010e6400000e0000 */
[----:B-1----:R-:W-:-:S05]  /*35d0*/  FADD R17, R18, R17 ;  /* 0x0000001112117221 */ /* 0x002fca0000000000 */
[----:B------:R1:W4:Y:S02]  /*35e0*/  SHFL.BFLY PT, R24, R17, 0x1, 0x1f ;  /* 0x0c201f0011187f89 */ /* 0x00032400000e0000 */
.L_x_145:
[----:B----4-:R-:W-:Y:S01]  /*35f0*/  FADD R27, R17, R24 ;  /* 0x00000018111b7221 */ /* 0x010fe20000000000 */
[----:B------:R-:W-:Y:S03]  /*3600*/  BSSY.RECONVERGENT B0, `(.L_x_47) ;  /* 0x000007b000007945 */ /* 0x000fe60003800200 */
[----:B--2---:R-:W-:Y:S01]  /*3610*/  FFMA R27, R12, R25, R27 ;  /* 0x000000190c1b7223 */ /* 0x004fe2000000001b */
[----:B------:R-:W-:Y:S06]  /*3620*/  @P2 BRA `(.L_x_48) ;  /* 0x0000000400e02947 */ /* 0x000fec0003800000 */
[----:B------:R-:W-:Y:S01]  /*3630*/  ISETP.GT.AND P0, PT, R44, RZ, PT ;  /* 0x000000ff2c00720c */ /* 0x000fe20003f04270 */
[----:B------:R-:W-:-:S12]  /*3640*/  IMAD R24, R6, R21, RZ ;  /* 0x0000001506187224 */ /* 0x000fd800078e02ff */
[----:B------:R-:W-:Y:S05]  /*3650*/  @P0 BRA `(.L_x_49) ;  /* 0x0000000000280947 */ /* 0x000fea0003800000 */
[----:B------:R-:W-:-:S07]  /*3660*/  MOV R13, R57 ;  /* 0x00000039000d7202 */ /* 0x000fce0000000f00 */
.L_x_50:
[----:B--2---:R-:W-:Y:S02]  /*3670*/  IMAD.IADD R15, R24, 0x1, R13 ;  /* 0x00000001180f7824 */ /* 0x004fe400078e020d */
[----:B------:R-:W-:-:S03]  /*3680*/  VIADD R13, R13, 0x20 ;  /* 0x000000200d0d7836 */ /* 0x000fc60000000000 */
[----:B------:R-:W-:Y:S02]  /*3690*/  LEA R15, R15, R52, 0x2 ;  /* 0x000000340f0f7211 */ /* 0x000fe400078e10ff */
[----:B------:R-:W-:-:S03]  /*36a0*/  ISETP.GE.AND P0, PT, R13, R14, PT ;  /* 0x0000000e0d00720c */ /* 0x000fc60003f06270 */
[----:B------:R-:W2:Y:S02]  /*36b0*/  LDS R12, [R15+0x4a00] ;  /* 0x004a00000f0c7984 */ /* 0x000ea40000000800 */
[----:B--2---:R-:W-:-:S05]  /*36c0*/  FMUL R12, R25, R12 ;  /* 0x0000000c190c7220 */ /* 0x004fca0000400000 */
[----:B------:R2:W-:Y:S03]  /*36d0*/  STS [R15+0x4a00], R12 ;  /* 0x004a000c0f007388 */ /* 0x0005e60000000800 */
[----:B------:R-:W-:Y:S05]  /*36e0*/  @!P0 BRA `(.L_x_50) ;  /* 0xfffffffc00e08947 */ /* 0x000fea000383ffff */
[----:B------:R-:W-:Y:S05]  /*36f0*/  BRA `(.L_x_48) ;  /* 0x0000000400ac7947 */ /* 0x000fea0003800000 */
.L_x_49:
[----:B------:R-:W-:-:S07]  /*3700*/  MOV R29, R57 ;  /* 0x00000039001d7202 */ /* 0x000fce0000000f00 */
.L_x_56:
[----:B------:R-:W-:Y:S01]  /*3710*/  IMAD.IADD R13, R24, 0x1, R29 ;  /* 0x00000001180d7824 */ /* 0x000fe200078e021d */
[----:B------:R-:W-:Y:S01]  /*3720*/  ISETP.GE.AND P0, PT, R47, 0x8, PT ;  /* 0x000000082f00780c */ /* 0x000fe20003f06270 */
[----:B------:R-:W-:-:S03]  /*3730*/  IMAD.MOV.U32 R16, RZ, RZ, RZ ;  /* 0x000000ffff107224 */ /* 0x000fc600078e00ff */
[----:B------:R-:W-:-:S05]  /*3740*/  LEA R26, R13, R52, 0x2 ;  /* 0x000000340d1a7211 */ /* 0x000fca00078e10ff */
[----:B------:R-:W2:Y:S02]  /*3750*/  LDS R12, [R26+0x4a00] ;  /* 0x004a00001a0c7984 */ /* 0x000ea40000000800 */
[----:B--2---:R-:W-:Y:S02]  /*3760*/  FMUL R31, R25, R12 ;  /* 0x0000000c191f7220 */ /* 0x004fe40000400000 */
[----:B------:R-:W-:Y:S05]  /*3770*/  @!P0 BRA `(.L_x_51) ;  /* 0x0000000000a88947 */ /* 0x000fea0003800000 */
[----:B------:R-:W-:-:S07]  /*3780*/  MOV R28, RZ ;  /* 0x000000ff001c7202 */ /* 0x000fce0000000f00 */
.L_x_52:
[----:B------:R-:W-:Y:S02]  /*3790*/  IMAD R12, R6, R28, R29 ;  /* 0x0000001c060c7224 */ /* 0x000fe400078e021d */
[----:B------:R-:W-:Y:S01]  /*37a0*/  IMAD R13, R21, 0x48, R28 ;  /* 0x00000048150d7824 */ /* 0x000fe200078e021c */
[----:B------:R-:W-:Y:S01]  /*37b0*/  IADD3 R28, PT, PT, R28, 0x8, RZ ;  /* 0x000000081c1c7810 */ /* 0x000fe20007ffe0ff */
[----:B-1----:R-:W-:-:S03]  /*37c0*/  IMAD R17, R12, 0x2, R51 ;  /* 0x000000020c117824 */ /* 0x002fc600078e0233 */
[----:B------:R-:W-:Y:S01]  /*37d0*/  LEA R32, R13, R52, 0x2 ;  /* 0x000000340d207211 */ /* 0x000fe200078e10ff */
[----:B------:R-:W-:Y:S01]  /*37e0*/  IMAD R35, R6, 0x2, R17 ;  /* 0x0000000206237824 */ /* 0x000fe200078e0211 */
[----:B------:R-:W1:Y:S01]  /*37f0*/  LDS.U16 R33, [R17] ;  /* 0x0000000011217984 */ /* 0x000e620000000400 */
[----:B------:R-:W-:-:S03]  /*3800*/  ISETP.NE.AND P0, PT, R28, R22, PT ;  /* 0x000000161c00720c */ /* 0x000fc60003f05270 */
[C---:B------:R-:W-:Y:S01]  /*3810*/  LEA R37, R6.reuse, R35, 0x1 ;  /* 0x0000002306257211 */ /* 0x040fe200078e08ff */
[----:B------:R-:W2:Y:S04]  /*3820*/  LDS.128 R12, [R32] ;  /* 0x00000000200c7984 */ /* 0x000ea80000000c00 */
[C---:B------:R-:W-:Y:S01]  /*3830*/  IMAD R39, R6.reuse, 0x2, R37 ;  /* 0x0000000206277824 */ /* 0x040fe200078e0225 */
[----:B------:R-:W4:Y:S04]  /*3840*/  LDS.U16 R35, [R35] ;  /* 0x0000000023237984 */ /* 0x000f280000000400 */
[C---:B------:R-:W-:Y:S01]  /*3850*/  LEA R41, R6.reuse, R39, 0x1 ;  /* 0x0000002706297211 */ /* 0x040fe200078e08ff */
[----:B------:R-:W5:Y:S04]  /*3860*/  LDS.U16 R37, [R37] ;  /* 0x0000000025257984 */ /* 0x000f680000000400 */
[----:B------:R-:W0:Y:S01]  /*3870*/  LDS.U16 R39, [R39] ;  /* 0x0000000027277984 */ /* 0x000e220000000400 */
[----:B------:R-:W-:-:S03]  /*3880*/  IMAD R43, R6, 0x2, R41 ;  /* 0x00000002062b7824 */ /* 0x000fc600078e0229 */
[----:B------:R-:W0:Y:S02]  /*3890*/  LDS.U16 R41, [R41] ;  /* 0x0000000029297984 */ /* 0x000e240000000400 */
[C---:B------:R-:W-:Y:S02]  /*38a0*/  LEA R59, R6.reuse, R43, 0x1 ;  /* 0x0000002b063b7211 */ /* 0x040fe400078e08ff */
[----:B------:R-:W0:Y:S03]  /*38b0*/  LDS.U16 R43, [R43] ;  /* 0x000000002b2b7984 */ /* 0x000e260000000400 */
[----:B------:R-:W-:Y:S01]  /*38c0*/  IMAD R34, R6, 0x2, R59 ;  /* 0x0000000206227824 */ /* 0x000fe200078e023b */
[----:B---3--:R-:W3:Y:S04]  /*38d0*/  LDS.128 R16, [R32+0x10] ;  /* 0x0000100020107984 */ /* 0x008ee80000000c00 */
[----:B------:R-:W3:Y:S04]  /*38e0*/  LDS.U16 R59, [R59] ;  /* 0x000000003b3b7984 */ /* 0x000ee80000000400 */
[----:B------:R-:W3:Y:S01]  /*38f0*/  LDS.U16 R34, [R34] ;  /* 0x0000000022227984 */ /* 0x000ee20000000400 */
[----:B-1----:R-:W-:-:S05]  /*3900*/  HADD2.F32 R33, -RZ, R33.H0_H0 ;  /* 0x20000021ff217230 */ /* 0x002fca0000004100 */
[----:B--2---:R-:W-:Y:S01]  /*3910*/  FFMA R12, R12, R33, R31 ;  /* 0x000000210c0c7223 */ /* 0x004fe2000000001f */
[----:B----4-:R-:W-:Y:S02]  /*3920*/  HADD2.F32 R35, -RZ, R35.H0_H0 ;  /* 0x20000023ff237230 */ /* 0x010fe40000004100 */
[----:B-----5:R-:W-:-:S03]  /*3930*/  HADD2.F32 R37, -RZ, R37.H0_H0 ;  /* 0x20000025ff257230 */ /* 0x020fc60000004100 */
[----:B------:R-:W-:Y:S01]  /*3940*/  FFMA R13, R13, R35, R12 ;  /* 0x000000230d0d7223 */ /* 0x000fe2000000000c */
[----:B0-----:R-:W-:-:S03]  /*3950*/  HADD2.F32 R39, -RZ, R39.H0_H0 ;  /* 0x20000027ff277230 */ /* 0x001fc60000004100 */
[----:B------:R-:W-:Y:S01]  /*3960*/  FFMA R14, R14, R37, R13 ;  /* 0x000000250e0e7223 */ /* 0x000fe2000000000d */
[----:B------:R-:W-:-:S03]  /*3970*/  HADD2.F32 R41, -RZ, R41.H0_H0 ;  /* 0x20000029ff297230 */ /* 0x000fc60000004100 */
[----:B------:R-:W-:Y:S01]  /*3980*/  FFMA R15, R15, R39, R14 ;  /* 0x000000270f0f7223 */ /* 0x000fe2000000000e */
[----:B------:R-:W-:-:S03]  /*3990*/  HADD2.F32 R43, -RZ, R43.H0_H0 ;  /* 0x2000002bff2b7230 */ /* 0x000fc60000004100 */
[----:B---3--:R-:W-:Y:S01]  /*39a0*/  FFMA R16, R16, R41, R15 ;  /* 0x0000002910107223 */ /* 0x008fe2000000000f */
[----:B------:R-:W-:-:S03]  /*39b0*/  HADD2.F32 R59, -RZ, R59.H0_H0 ;  /* 0x2000003bff3b7230 */ /* 0x000fc60000004100 */
[----:B------:R-:W-:Y:S01]  /*39c0*/  FFMA R17, R17, R43, R16 ;  /* 0x0000002b11117223 */ /* 0x000fe20000000010 */
[----:B------:R-:W-:-:S03]  /*39d0*/  HADD2.F32 R34, -RZ, R34.H0_H0 ;  /* 0x20000022ff227230 */ /* 0x000fc60000004100 */
[----:B------:R-:W-:-:S04]  /*39e0*/  FFMA R18, R18, R59, R17 ;  /* 0x0000003b12127223 */ /* 0x000fc80000000011 */
[----:B------:R-:W-:Y:S01]  /*39f0*/  FFMA R31, R19, R34, R18 ;  /* 0x00000022131f7223 */ /* 0x000fe20000000012 */
[----:B------:R-:W-:Y:S06]  /*3a00*/  @P0 BRA `(.L_x_52) ;  /* 0xfffffffc00600947 */ /* 0x000fec000383ffff */
[----:B------:R-:W-:-:S07]  /*3a10*/  IMAD.MOV.U32 R16, RZ, RZ, R22 ;  /* 0x000000ffff107224 */ /* 0x000fce00078e0016 */
.L_x_51:
[----:B------:R-:W-:-:S13]  /*3a20*/  ISETP.NE.AND P0, PT, R56, RZ, PT ;  /* 0x000000ff3800720c */ /* 0x000fda0003f05270 */
[----:B------:R-:W-:Y:S05]  /*3a30*/  @!P0 BRA `(.L_x_53) ;  /* 0x0000000000c88947 */ /* 0x000fea0003800000 */
[----:B------:R-:W-:Y:S01]  /*3a40*/  ISETP.NE.AND P0, PT, R30, RZ, PT ;  /* 0x000000ff1e00720c */ /* 0x000fe20003f05270 */
[----:B------:R-:W-:-:S12]  /*3a50*/  @!P1 BRA `(.L_x_54) ;  /* 0x0000000000589947 */ /* 0x000fd80003800000 */
[----:B------:R-:W-:Y:S02]  /*3a60*/  IMAD R12, R6, R16, R29 ;  /* 0x00000010060c7224 */ /* 0x000fe400078e021d */
[----:B------:R-:W-:Y:S02]  /*3a70*/  IMAD R13, R21, 0x48, R16 ;  /* 0x00000048150d7824 */ /* 0x000fe400078e0210 */
[----:B------:R-:W-:Y:S01]  /*3a80*/  VIADD R16, R16, 0x4 ;  /* 0x0000000410107836 */ /* 0x000fe20000000000 */
[----:B---3--:R-:W-:Y:S01]  /*3a90*/  LEA R19, R12, R51, 0x1 ;  /* 0x000000330c137211 */ /* 0x008fe200078e08ff */
[----:B-1----:R-:W-:-:S03]  /*3aa0*/  IMAD R17, R13, 0x4, R52 ;  /* 0x000000040d117824 */ /* 0x002fc600078e0234 */
[C---:B------:R-:W-:Y:S02]  /*3ab0*/  LEA R33, R6.reuse, R19, 0x1 ;  /* 0x0000001306217211 */ /* 0x040fe400078e08ff */
[----:B------:R-:W1:Y:S03]  /*3ac0*/  LDS.U16 R19, [R19] ;  /* 0x0000000013137984 */ /* 0x000e660000000400 */
[C---:B------:R-:W-:Y:S01]  /*3ad0*/  IMAD R37, R6.reuse, 0x2, R33 ;  /* 0x0000000206257824 */ /* 0x040fe200078e0221 */
[----:B------:R-:W2:Y:S04]  /*3ae0*/  LDS.64 R12, [R17] ;  /* 0x00000000110c7984 */ /* 0x000ea80000000a00 */
[----:B------:R-:W3:Y:S01]  /*3af0*/  LDS.U16 R33, [R33] ;  /* 0x0000000021217984 */ /* 0x000ee20000000400 */
[----:B------:R-:W-:-:S03]  /*3b00*/  LEA R28, R6, R37, 0x1 ;  /* 0x00000025061c7211 */ /* 0x000fc600078e08ff */
[----:B------:R-:W4:Y:S04]  /*3b10*/  LDS.U16 R37, [R37] ;  /* 0x0000000025257984 */ /* 0x000f280000000400 */
[----:B------:R-:W5:Y:S04]  /*3b20*/  LDS.U16 R28, [R28] ;  /* 0x000000001c1c7984 */ /* 0x000f680000000400 */
[----:B------:R-:W0:Y:S01]  /*3b30*/  LDS.64 R14, [R17+0x8] ;  /* 0x00000800110e7984 */ /* 0x000e220000000a00 */
[----:B-1----:R-:W-:-:S05]  /*3b40*/  HADD2.F32 R18, -RZ, R19.H0_H0 ;  /* 0x20000013ff127230 */ /* 0x002fca0000004100 */
[----:B--2---:R-:W-:Y:S01]  /*3b50*/  FFMA R12, R12, R18, R31 ;  /* 0x000000120c0c7223 */ /* 0x004fe2000000001f */
[----:B---3--:R-:W-:Y:S02]  /*3b60*/  HADD2.F32 R35, -RZ, R33.H0_H0 ;  /* 0x20000021ff237230 */ /* 0x008fe40000004100 */
[----:B----4-:R-:W-:-:S03]  /*3b70*/  HADD2.F32 R18, -RZ, R37.H0_H0 ;  /* 0x20000025ff127230 */ /* 0x010fc60000004100 */
[----:B------:R-:W-:Y:S01]  /*3b80*/  FFMA R13, R35, R13, R12 ;  /* 0x0000000d230d7223 */ /* 0x000fe2000000000c */
[----:B-----5:R-:W-:-:S03]  /*3b90*/  HADD2.F32 R31, -RZ, R28.H0_H0 ;  /* 0x2000001cff1f7230 */ /* 0x020fc60000004100 */
[----:B0-----:R-:W-:-:S04]  /*3ba0*/  FFMA R14, R14, R18, R13 ;  /* 0x000000120e0e7223 */ /* 0x001fc8000000000d */
[----:B------:R-:W-:-:S07]  /*3bb0*/  FFMA R31, R31, R15, R14 ;  /* 0x0000000f1f1f7223 */ /* 0x000fce000000000e */
.L_x_54:
[----:B------:R-:W-:Y:S05]  /*3bc0*/  @!P0 BRA `(.L_x_53) ;  /* 0x0000000000648947 */ /* 0x000fea0003800000 */
[----:B------:R-:W-:Y:S02]  /*3bd0*/  ISETP.NE.AND P0, PT, R30, 0x1, PT ;  /* 0x000000011e00780c */ /* 0x000fe40003f05270 */
[----:B------:R-:W-:-:S11]  /*3be0*/  LOP3.LUT P2, RZ, R58, 0x1, RZ, 0xc0, !PT ;  /* 0x000000013aff7812 */ /* 0x000fd6000784c0ff */
[----:B------:R-:W-:Y:S05]  /*3bf0*/  @!P0 BRA `(.L_x_55) ;  /* 0x0000000000348947 */ /* 0x000fea0003800000 */
[----:B------:R-:W-:Y:S02]  /*3c00*/  IMAD R12, R6, R16, R29 ;  /* 0x00000010060c7224 */ /* 0x000fe400078e021d */
[----:B------:R-:W-:Y:S02]  /*3c10*/  IMAD R13, R21, 0x48, R16 ;  /* 0x00000048150d7824 */ /* 0x000fe400078e0210 */
[----:B------:R-:W-:Y:S01]  /*3c20*/  VIADD R16, R16, 0x2 ;  /* 0x0000000210107836 */ /* 0x000fe20000000000 */
[----:B------:R-:W-:Y:S01]  /*3c30*/  LEA R15, R12, R51, 0x1 ;  /* 0x000000330c0f7211 */ /* 0x000fe200078e08ff */
[----:B------:R-:W-:-:S03]  /*3c40*/  IMAD R13, R13, 0x4, R52 ;  /* 0x000000040d0d7824 */ /* 0x000fc600078e0234 */
[----:B-1----:R-:W-:Y:S02]  /*3c50*/  LEA R17, R6, R15, 0x1 ;  /* 0x0000000f06117211 */ /* 0x002fe400078e08ff */
[----:B------:R-:W1:Y:S04]  /*3c60*/  LDS.U16 R15, [R15] ;  /* 0x000000000f0f7984 */ /* 0x000e680000000400 */
[----:B------:R-:W3:Y:S04]  /*3c70*/  LDS.U16 R17, [R17] ;  /* 0x0000000011117984 */ /* 0x000ee80000000400 */
[----:B------:R-:W2:Y:S01]  /*3c80*/  LDS.64 R12, [R13] ;  /* 0x000000000d0c7984 */ /* 0x000ea20000000a00 */
[----:B-1----:R-:W-:-:S02]  /*3c90*/  HADD2.F32 R14, -RZ, R15.H0_H0 ;  /* 0x2000000fff0e7230 */ /* 0x002fc40000004100 */
[----:B---3--:R-:W-:-:S03]  /*3ca0*/  HADD2.F32 R19, -RZ, R17.H0_H0 ;  /* 0x20000011ff137230 */ /* 0x008fc60000004100 */
[----:B--2---:R-:W-:-:S04]  /*3cb0*/  FFMA R12, R12, R14, R31 ;  /* 0x0000000e0c0c7223 */ /* 0x004fc8000000001f */
[----:B------:R-:W-:-:S07]  /*3cc0*/  FFMA R31, R19, R13, R12 ;  /* 0x0000000d131f7223 */ /* 0x000fce000000000c */
.L_x_55:
[----:B------:R-:W-:Y:S05]  /*3cd0*/  @!P2 BRA `(.L_x_53) ;  /* 0x000000000020a947 */ /* 0x000fea0003800000 */
[----:B------:R-:W-:Y:S02]  /*3ce0*/  IMAD R12, R6, R16, R29 ;  /* 0x00000010060c7224 */ /* 0x000fe400078e021d */
[----:B------:R-:W-:-:S03]  /*3cf0*/  IMAD R13, R21, 0x48, R16 ;  /* 0x00000048150d7824 */ /* 0x000fc600078e0210 */
[----:B------:R-:W-:Y:S01]  /*3d00*/  LEA R14, R12, R51, 0x1 ;  /* 0x000000330c0e7211 */ /* 0x000fe200078e08ff */
[----:B------:R-:W-:-:S05]  /*3d10*/  IMAD R13, R13, 0x4, R52 ;  /* 0x000000040d0d7824 */ /* 0x000fca00078e0234 */
[----:B------:R-:W2:Y:S04]  /*3d20*/  LDS.U16 R14, [R14] ;  /* 0x000000000e0e7984 */ /* 0x000ea80000000400 */
[----:B------:R-:W4:Y:S01]  /*3d30*/  LDS R12, [R13] ;  /* 0x000000000d0c7984 */ /* 0x000f220000000800 */
[----:B--2---:R-:W-:-:S05]  /*3d40*/  HADD2.F32 R15, -RZ, R14.H0_H0 ;  /* 0x2000000eff0f7230 */ /* 0x004fca0000004100 */
[----:B----4-:R-:W-:-:S07]  /*3d50*/  FFMA R31, R12, R15, R31 ;  /* 0x0000000f0c1f7223 */ /* 0x010fce000000001f */
.L_x_53:
[----:B------:R-:W2:Y:S01]  /*3d60*/  LDCU UR5, c[0x0][0x3ac] ;  /* 0x00007580ff0577ac */ /* 0x000ea20008000800 */
[----:B------:R4:W-:Y:S01]  /*3d70*/  STS [R26+0x4a00], R31 ;  /* 0x004a001f1a007388 */ /* 0x0009e20000000800 */
[----:B------:R-:W-:-:S04]  /*3d80*/  IADD3 R29, PT, PT, R29, 0x20, RZ ;  /* 0x000000201d1d7810 */ /* 0x000fc80007ffe0ff */
[----:B--2---:R-:W-:-:S13]  /*3d90*/  ISETP.GE.AND P0, PT, R29, UR5, PT ;  /* 0x000000051d007c0c */ /* 0x004fda000bf06270 */
[----:B----4-:R-:W-:Y:S05]  /*3da0*/  @!P0 BRA `(.L_x_56) ;  /* 0xfffffff800588947 */ /* 0x010fea000383ffff */
.L_x_48:
[----:B------:R-:W-:Y:S05]  /*3db0*/  BSYNC.RECONVERGENT B0 ;  /* 0x0000000000007941 */ /* 0x000fea0003800200 */
.L_x_47:
[----:B------:R-:W-:Y:S01]  /*3dc0*/  ISETP.NE.AND P0, PT, R57, RZ, PT ;  /* 0x000000ff3900720c */ /* 0x000fe20003f05270 */
[----:B------:R-:W-:-:S12]  /*3dd0*/  VIADD R21, R21, 0x4 ;  /* 0x0000000415157836 */ /* 0x000fd80000000000 */
[----:B------:R4:W-:Y:S04]  /*3de0*/  @!P0 STS [R20+0x4800], R23 ;  /* 0x0048001714008388 */ /* 0x0009e80000000800 */
[----:B------:R4:W-:Y:S01]  /*3df0*/  @!P0 STS [R20+0x4900], R27 ;  /* 0x0049001b14008388 */ /* 0x0009e20000000800 */
[----:B------:R-:W-:-:S13]  /*3e00*/  ISETP.GE.AND P0, PT, R21, R54, PT ;  /* 0x000000361500720c */ /* 0x000fda0003f06270 */
[----:B----4-:R-:W-:Y:S05]  /*3e10*/  @!P0 BRA `(.L_x_57) ;  /* 0xffffffec009c8947 */ /* 0x010fea000383ffff */
.L_x_34:
[----:B------:R-:W-:Y:S05]  /*3e20*/  WARPSYNC.ALL ;  /* 0x0000000000007948 */ /* 0x000fea0003800000 */
[----:B------:R-:W4:Y:S01]  /*3e30*/  LDCU UR5, c[0x0][0x3a8] ;  /* 0x00007500ff0577ac */ /* 0x000f220008000800 */
[----:B------:R-:W-:Y:S01]  /*3e40*/  IADD3 R48, PT, PT, R48, 0x40, RZ ;  /* 0x0000004030307810 */ /* 0x000fe20007ffe0ff */
[----:B------:R-:W-:Y:S01]  /*3e50*/  VIADD R47, R47, 0xffffffc0 ;  /* 0xffffffc02f2f7836 */ /* 0x000fe20000000000 */
[----:B------:R-:W-:Y:S02]  /*3e60*/  BAR.SYNC.DEFER_BLOCKING 0x0 ;  /* 0x0000000000007b1d */ /* 0x000fe40000010000 */
[----:B----4-:R-:W-:-:S13]  /*3e70*/  ISETP.GE.AND P0, PT, R48, UR5, PT ;  /* 0x0000000530007c0c */ /* 0x010fda000bf06270 */
[----:B------:R-:W-:Y:S05]  /*3e80*/  @!P0 BRA `(.L_x_58) ;  /* 0xffffffdc00288947 */ /* 0x000fea000383ffff */
.L_x_18:
[----:B------:R-:W-:-:S13]  /*3e90*/  ISETP.GE.AND P0, PT, R55, R54, PT ;  /* 0x000000363700720c */ /* 0x000fda0003f06270 */
[----:B------:R-:W-:Y:S05]  /*3ea0*/  @P0 EXIT ;  /* 0x000000000000094d */ /* 0x000fea0003800000 */
[----:B------:R-:W4:Y:S01]  /*3eb0*/  LDCU UR10, c[0x0][0x3ac] ;  /* 0x00007580ff0a77ac */ /* 0x000f220008000800 */
[----:B01----:R-:W-:Y:S01]  /*3ec0*/  IADD3 R16, PT, PT, R8, 0x4e1c, R7 ;  /* 0x00004e1c08107810 */ /* 0x003fe20007ffe007 */
[----:B------:R-:W-:Y:S01]  /*3ed0*/  IMAD.SHL.U32 R22, R6, 0x4, RZ ;  /* 0x0000000406167824 */ /* 0x000fe200078e00ff */
[----:B------:R-:W-:Y:S01]  /*3ee0*/  LOP3.LUT R20, RZ, R57, RZ, 0x33, !PT ;  /* 0x00000039ff147212 */ /* 0x000fe200078e33ff */
[----:B------:R-:W0:Y:S01]  /*3ef0*/  LDCU.64 UR8, c[0x0][0x398] ;  /* 0x00007300ff0877ac */ /* 0x000e220008000a00 */
[C---:B------:R-:W-:Y:S02]  /*3f00*/  SHF.L.U32 R24, R57.reuse, 0x3, RZ ;  /* 0x0000000339187819 */ /* 0x040fe400000006ff */
[----:B------:R-:W-:Y:S01]  /*3f10*/  LOP3.LUT R23, R57, 0x20, RZ, 0xfc, !PT ;  /* 0x0000002039177812 */ /* 0x000fe200078efcff */
[----:B----4-:R-:W-:Y:S01]  /*3f20*/  IMAD R9, R71, UR10, RZ ;  /* 0x0000000a47097c24 */ /* 0x010fe2000f8e02ff */
[----:B------:R-:W-:Y:S02]  /*3f30*/  USHF.R.S32.HI UR4, URZ, 0x1f, UR10 ;  /* 0x0000001fff047899 */ /* 0x000fe4000801140a */
[----:B---3--:R-:W-:Y:S01]  /*3f40*/  IMAD.WIDE.U32 R10, R70, UR10, RZ ;  /* 0x0000000a460a7c25 */ /* 0x008fe2000f8e00ff */
[----:B0-----:R-:W-:Y:S01]  /*3f50*/  IADD3 R4, P0, PT, R4, UR8, RZ ;  /* 0x0000000804047c10 */ /* 0x001fe2000ff1e0ff */
[----:B------:R-:W-:-:S02]  /*3f60*/  ULEA.HI UR4, UR4, UR10, URZ, 0x3 ;  /* 0x0000000a04047291 */ /* 0x000fc4000f8f18ff */
[----:B------:R-:W-:Y:S02]  /*3f70*/  IMAD R3, R70, R3, R9 ;  /* 0x0000000346037224 */ /* 0x000fe400078e0209 */
[----:B--2---:R-:W-:Y:S01]  /*3f80*/  IMAD.WIDE.U32 R12, R10, UR5, RZ ;  /* 0x000000050a0c7c25 */ /* 0x004fe2000f8e00ff */
[----:B------:R-:W-:Y:S02]  /*3f90*/  IADD3.X R5, PT, PT, R5, UR9, RZ, P0, !PT ;  /* 0x0000000905057c10 */ /* 0x000fe400087fe4ff */
[----:B------:R-:W-:Y:S02]  /*3fa0*/  IADD3 R3, PT, PT, R11, R3, RZ ;  /* 0x000000030b037210 */ /* 0x000fe40007ffe0ff */
[----:B------:R-:W-:Y:S01]  /*3fb0*/  LEA R9, P1, R12, UR8, 0x1 ;  /* 0x000000080c097c11 */ /* 0x000fe2000f8208ff */
[----:B------:R-:W0:Y:S02]  /*3fc0*/  LDCU UR8, c[0x0][0x3ac] ;  /* 0x00007580ff0877ac */ /* 0x000e240008000800 */
[----:B------:R-:W-:Y:S01]  /*3fd0*/  IMAD R3, R3, UR5, RZ ;  /* 0x0000000503037c24 */ /* 0x000fe2000f8e02ff */
[----:B------:R-:W-:Y:S01]  /*3fe0*/  IADD3 R8, P0, PT, R9, 0x200, RZ ;  /* 0x0000020009087810 */ /* 0x000fe20007f1e0ff */
[----:B------:R-:W-:-:S02]  /*3ff0*/  ULOP3.LUT UR5, UR4, 0xfffffff8, URZ, 0xc0, !UPT ;  /* 0xfffffff804057892 */ /* 0x000fc4000f8ec0ff */
[----:B------:R-:W-:Y:S01]  /*4000*/  IMAD R3, R0, R10, R3 ;  /* 0x0000000a00037224 */ /* 0x000fe200078e0203 */
[----:B------:R-:W-:-:S03]  /*4010*/  USHF.R.S32.HI UR4, URZ, 0x3, UR4 ;  /* 0x00000003ff047899 */ /* 0x000fc60008011404 */
[----:B------:R-:W-:Y:S01]  /*4020*/  IADD3 R7, PT, PT, R57, UR5, RZ ;  /* 0x0000000539077c10 */ /* 0x000fe2000fffe0ff */
[----:B------:R-:W-:-:S03]  /*4030*/  IMAD.IADD R3, R13, 0x1, R3 ;  /* 0x000000010d037824 */ /* 0x000fc600078e0203 */
[C---:B------:R-:W-:Y:S01]  /*4040*/  IADD3 R17, PT, PT, R7.reuse, 0x60, RZ ;  /* 0x0000006007117810 */ /* 0x040fe20007ffe0ff */
[C---:B------:R-:W-:Y:S01]  /*4050*/  VIADD R25, R7.reuse, 0x20 ;  /* 0x0000002007197836 */ /* 0x040fe20000000000 */
[----:B------:R-:W-:Y:S01]  /*4060*/  LEA.HI.X R12, R12, UR9, R3, 0x1, P1 ;  /* 0x000000090c0c7c11 */ /* 0x000fe200088f0c03 */
[----:B------:R-:W-:-:S03]  /*4070*/  VIADD R19, R7, 0x40 ;  /* 0x0000004007137836 */ /* 0x000fc60000000000 */
[----:B------:R-:W-:Y:S01]  /*4080*/  VIMNMX R21, PT, PT, R25, UR10, !PT ;  /* 0x0000000a19157c48 */ /* 0x000fe2000ffe0100 */
[----:B------:R-:W-:-:S03]  /*4090*/  IMAD.X R9, RZ, RZ, R12, P0 ;  /* 0x000000ffff097224 */ /* 0x000fc600000e060c */
[----:B------:R-:W-:Y:S02]  /*40a0*/  IADD3 R21, PT, PT, R21, -UR5, R20 ;  /* 0x8000000515157c10 */ /* 0x000fe4000fffe014 */
[----:B------:R-:W-:Y:S02]  /*40b0*/  IADD3 R20, PT, PT, R20, UR4, RZ ;  /* 0x0000000414147c10 */ /* 0x000fe4000fffe0ff */
[----:B0-----:R-:W-:-:S07]  /*40c0*/  LOP3.LUT R29, R21, 0x60, RZ, 0xc0, !PT ;  /* 0x00000060151d7812 */ /* 0x001fce00078ec0ff */
.L_x_131:
[----:B0-----:R-:W-:Y:S01]  /*40d0*/  LEA R3, R55, R52, 0x2 ;  /* 0x0000003437037211 */ /* 0x001fe200078e10ff */
[----:B------:R-:W-:Y:S01]  /*40e0*/  BSSY.RECONVERGENT B0, `(.L_x_59) ;  /* 0x00001aa000007945 */ /* 0x000fe20003800200 */
[----:B------:R-:W-:Y:S01]  /*40f0*/  ISETP.GE.AND P0, PT, R57, UR4, PT ;  /* 0x0000000439007c0c */ /* 0x000fe2000bf06270 */
[----:B------:R-:W-:-:S03]  /*4100*/  IMAD R18, R2, 0x40, R55 ;  /* 0x0000004002127824 */ /* 0x000fc600078e0237 */
[----:B------:R-:W0:Y:S09]  /*4110*/  LDS R3, [R3+0x4900] ;  /* 0x0049000003037984 */ /* 0x000e320000000800 */
[----:B-1234-:R-:W-:Y:S05]  /*4120*/  @P0 BRA `(.L_x_60) ;  /* 0x0000001800940947 */ /* 0x01efea0003800000 */
[----:B------:R-:W1:Y:S01]  /*4130*/  LDCU UR5, c[0x0][0x3ac] ;  /* 0x00007580ff0577ac */ /* 0x000e620008000800 */
[----:B------:R-:W-:Y:S01]  /*4140*/  LOP3.LUT P0, RZ, R20, 0x20, RZ, 0xc0, !PT ;  /* 0x0000002014ff7812 */ /* 0x000fe2000780c0ff */
[----:B------:R-:W-:Y:S01]  /*4150*/  BSSY.RECONVERGENT B3, `(.L_x_61) ;  /* 0x000008d000037945 */ /* 0x000fe20003800200 */
[----:B------:R-:W-:Y:S01]  /*4160*/  MOV R26, R57 ;  /* 0x00000039001a7202 */ /* 0x000fe20000000f00 */
[----:B-1----:R-:W-:-:S10]  /*4170*/  IMAD R11, R18, UR5, RZ ;  /* 0x00000005120b7c24 */ /* 0x002fd4000f8e02ff */
[----:B------:R-:W-:Y:S05]  /*4180*/  @P0 BRA `(.L_x_62) ;  /* 0x0000000800240947 */ /* 0x000fea0003800000 */
[----:B------:R-:W-:Y:S01]  /*4190*/  IMAD R13, R6, R55, R24 ;  /* 0x00000037060d7224 */ /* 0x000fe200078e0218 */
[----:B0-----:R-:W0:Y:S01]  /*41a0*/  MUFU.RCP R10, R3 ;  /* 0x00000003000a7308 */ /* 0x001e220000001000 */
[----:B------:R-:W-:Y:S01]  /*41b0*/  BSSY.RECONVERGENT B4, `(.L_x_63) ;  /* 0x000000e000047945 */ /* 0x000fe20003800200 */
[----:B------:R-:W-:Y:S01]  /*41c0*/  FSETP.GT.AND P4, PT, R3, RZ, PT ;  /* 0x000000ff0300720b */ /* 0x000fe20003f84000 */
[----:B------:R-:W-:-:S05]  /*41d0*/  IMAD R14, R13, 0x4, R52 ;  /* 0x000000040d0e7824 */ /* 0x000fca00078e0234 */
[----:B------:R-:W1:Y:S01]  /*41e0*/  LDS R0, [R14+0x4a00] ;  /* 0x004a00000e007984 */ /* 0x000e620000000800 */
[----:B0-----:R-:W-:-:S04]  /*41f0*/  FFMA R13, -R3, R10, 1 ;  /* 0x3f800000030d7423 */ /* 0x001fc8000000010a */
[----:B------:R-:W-:Y:S01]  /*4200*/  FFMA R13, R10, R13, R10 ;  /* 0x0000000d0a0d7223 */ /* 0x000fe2000000000a */
[----:B-1----:R-:W0:Y:S03]  /*4210*/  FCHK P0, R0, R3 ;  /* 0x0000000300007302 */ /* 0x002e260000000000 */
[----:B------:R-:W-:-:S04]  /*4220*/  FFMA R10, R0, R13, RZ ;  /* 0x0000000d000a7223 */ /* 0x000fc800000000ff */
[----:B------:R-:W-:-:S04]  /*4230*/  FFMA R12, -R3, R10, R0 ;  /* 0x0000000a030c7223 */ /* 0x000fc80000000100 */
[----:B------:R-:W-:Y:S01]  /*4240*/  FFMA R10, R13, R12, R10 ;  /* 0x0000000c0d0a7223 */ /* 0x000fe2000000000a */
[----:B0-----:R-:W-:Y:S06]  /*4250*/  @!P0 BRA `(.L_x_64) ;  /* 0x00000000000c8947 */ /* 0x001fec0003800000 */
[----:B------:R-:W-:-:S07]  /*4260*/  MOV R12, 0x4280 ;  /* 0x00004280000c7802 */ /* 0x000fce0000000f00 */
[----:B------:R-:W-:Y:S05]  /*4270*/  CALL.REL.NOINC `($__internal_0_$__cuda_sm3x_div_rn_noftz_f32_slowpath) ;  /* 0x0000002800087944 */ /* 0x000fea0003c00000 */
[----:B------:R-:W-:-:S07]  /*4280*/  MOV R10, R0 ;  /* 0x00000000000a7202 */ /* 0x000fce0000000f00 */
.L_x_64:
[----:B------:R-:W-:Y:S05]  /*4290*/  BSYNC.RECONVERGENT B4 ;  /* 0x0000000000047941 */ /* 0x000fea0003800200 */
.L_x_63:
[----:B------:R-:W0:Y:S01]  /*42a0*/  LDS R26, [R14+0x4a04] ;  /* 0x004a04000e1a7984 */ /* 0x000e220000000800 */
[----:B------:R-:W1:Y:S01]  /*42b0*/  MUFU.RCP R0, R3 ;  /* 0x0000000300007308 */ /* 0x000e620000001000 */
[----:B------:R-:W-:Y:S01]  /*42c0*/  BSSY.RECONVERGENT B4, `(.L_x_65) ;  /* 0x000000d000047945 */ /* 0x000fe20003800200 */
[----:B------:R-:W-:Y:S01]  /*42d0*/  FSEL R10, R10, RZ, P4 ;  /* 0x000000ff0a0a7208 */ /* 0x000fe20002000000 */
[----:B-1----:R-:W-:-:S04]  /*42e0*/  FFMA R13, -R3, R0, 1 ;  /* 0x3f800000030d7423 */ /* 0x002fc80000000100 */
[----:B------:R-:W-:Y:S01]  /*42f0*/  FFMA R0, R0, R13, R0 ;  /* 0x0000000d00007223 */ /* 0x000fe20000000000 */
[----:B0-----:R-:W0:Y:S03]  /*4300*/  FCHK P0, R26, R3 ;  /* 0x000000031a007302 */ /* 0x001e260000000000 */
[----:B------:R-:W-:-:S04]  /*4310*/  FFMA R12, R0, R26, RZ ;  /* 0x0000001a000c7223 */ /* 0x000fc800000000ff */
[----:B------:R-:W-:-:S04]  /*4320*/  FFMA R13, -R3, R12, R26 ;  /* 0x0000000c030d7223 */ /* 0x000fc8000000011a */
[----:B------:R-:W-:Y:S01]  /*4330*/  FFMA R15, R0, R13, R12 ;  /* 0x0000000d000f7223 */ /* 0x000fe2000000000c */
[----:B0-----:R-:W-:Y:S06]  /*4340*/  @!P0 BRA `(.L_x_66) ;  /* 0x0000000000108947 */ /* 0x001fec0003800000 */
[----:B------:R-:W-:Y:S01]  /*4350*/  IMAD.MOV.U32 R0, RZ, RZ, R26 ;  /* 0x000000ffff007224 */ /* 0x000fe200078e001a */
[----:B------:R-:W-:-:S07]  /*4360*/  MOV R12, 0x4380 ;  /* 0x00004380000c7802 */ /* 0x000fce0000000f00 */
[----:B------:R-:W-:Y:S05]  /*4370*/  CALL.REL.NOINC `($__internal_0_$__cuda_sm3x_div_rn_noftz_f32_slowpath) ;  /* 0x0000002400c87944 */ /* 0x000fea0003c00000 */
[----:B------:R-:W-:-:S07]  /*4380*/  MOV R15, R0 ;  /* 0x00000000000f7202 */ /* 0x000fce0000000f00 */
.L_x_66:
[----:B------:R-:W-:Y:S05]  /*4390*/  BSYNC.RECONVERGENT B4 ;  /* 0x0000000000047941 */ /* 0x000fea0003800200 */
.L_x_65:
        /* <DEDUP_REMOVED lines=15> */
.L_x_68:
[----:B------:R-:W-:Y:S05]  /*4490*/  BSYNC.RECONVERGENT B4 ;  /* 0x0000000000047941 */ /* 0x000fea0003800200 */
.L_x_67:
        /* <DEDUP_REMOVED lines=15> */
.L_x_70:
[----:B------:R-:W-:Y:S05]  /*4590*/  BSYNC.RECONVERGENT B4 ;  /* 0x0000000000047941 */ /* 0x000fea0003800200 */
.L_x_69:
        /* <DEDUP_REMOVED lines=15> */
.L_x_72:
[----:B------:R-:W-:Y:S05]  /*4690*/  BSYNC.RECONVERGENT B4 ;  /* 0x0000000000047941 */ /* 0x000fea0003800200 */
.L_x_71:
        /* <DEDUP_REMOVED lines=15> */
.L_x_74:
[----:B------:R-:W-:Y:S05]  /*4790*/  BSYNC.RECONVERGENT B4 ;  /* 0x0000000000047941 */ /* 0x000fea0003800200 */
.L_x_73:
        /* <DEDUP_REMOVED lines=15> */
.L_x_76:
[----:B------:R-:W-:Y:S05]  /*4890*/  BSYNC.RECONVERGENT B4 ;  /* 0x0000000000047941 */ /* 0x000fea0003800200 */
.L_x_75:
        /* <DEDUP_REMOVED lines=14> */
.L_x_78:
[----:B------:R-:W-:Y:S05]  /*4980*/  BSYNC.RECONVERGENT B4 ;  /* 0x0000000000047941 */ /* 0x000fea0003800200 */
.L_x_77:
[----:B------:R-:W-:Y:S02]  /*4990*/  FSEL R33, R0, RZ, P4 ;  /* 0x000000ff00217208 */ /* 0x000fe40002000000 */
[----:B------:R-:W-:Y:S02]  /*49a0*/  IADD3 R35, PT, PT, R24, R11, RZ ;  /* 0x0000000b18237210 */ /* 0x000fe40007ffe0ff */
[----:B------:R-:W-:Y:S02]  /*49b0*/  F2FP.F16.F32.PACK_AB R12, R15, R10 ;  /* 0x0000000a0f0c723e */ /* 0x000fe400000000ff */
[----:B------:R-:W-:Y:S02]  /*49c0*/  F2FP.F16.F32.PACK_AB R14, R31, R28 ;  /* 0x0000001c1f0e723e */ /* 0x000fe400000000ff */
[----:B------:R-:W-:Y:S01]  /*49d0*/  F2FP.F16.F32.PACK_AB R15, R33, R30 ;  /* 0x0000001e210f723e */ /* 0x000fe200000000ff */
[----:B------:R-:W-:Y:S01]  /*49e0*/  IMAD.WIDE R30, R35, 0x2, R4 ;  /* 0x00000002231e7825 */ /* 0x000fe200078e0204 */
[----:B------:R-:W-:-:S03]  /*49f0*/  F2FP.F16.F32.PACK_AB R13, R27, R26 ;  /* 0x0000001a1b0d723e */ /* 0x000fc600000000ff */
[----:B------:R-:W-:Y:S02]  /*4a00*/  IMAD.MOV.U32 R26, RZ, RZ, R23 ;  /* 0x000000ffff1a7224 */ /* 0x000fe400078e0017 */
[----:B------:R1:W-:Y:S05]  /*4a10*/  STG.E.128 desc[UR6][R30.64], R12 ;  /* 0x0000000c1e007986 */ /* 0x0003ea000c101d06 */
.L_x_62:
[----:B------:R-:W-:Y:S05]  /*4a20*/  BSYNC.RECONVERGENT B3 ;  /* 0x0000000000037941 */ /* 0x000fea0003800200 */
.L_x_61:
[----:B------:R-:W-:-:S13]  /*4a30*/  ISETP.GE.U32.AND P0, PT, R20, 0x20, PT ;  /* 0x000000201400780c */ /* 0x000fda0003f06070 */
[----:B------:R-:W-:Y:S05]  /*4a40*/  @!P0 BRA `(.L_x_60) ;  /* 0x00000010004c8947 */ /* 0x000fea0003800000 */
[C---:B------:R-:W-:Y:S01]  /*4a50*/  SHF.L.U32 R0, R26.reuse, 0x5, RZ ;  /* 0x000000051a007819 */ /* 0x040fe200000006ff */
[----:B------:R-:W-:-:S04]  /*4a60*/  IMAD R27, R26, 0x8, R11 ;  /* 0x000000081a1b7824 */ /* 0x000fc800078e020b */
[----:B-1----:R-:W-:-:S05]  /*4a70*/  IMAD R13, R22, R55, R0 ;  /* 0x00000037160d7224 */ /* 0x002fca00078e0200 */
[----:B------:R-:W-:-:S07]  /*4a80*/  IADD3 R28, PT, PT, R16, R13, RZ ;  /* 0x0000000d101c7210 */ /* 0x000fce0007ffe0ff */
.L_x_111:
[----:B--2---:R-:W1:Y:S01]  /*4a90*/  LDS R12, [R28+-0x41c] ;  /* 0xfffbe4001c0c7984 */ /* 0x004e620000000800 */
[----:B0-----:R-:W0:Y:S01]  /*4aa0*/  MUFU.RCP R0, R3 ;  /* 0x0000000300007308 */ /* 0x001e220000001000 */
[----:B------:R-:W-:Y:S01]  /*4ab0*/  BSSY.RECONVERGENT B3, `(.L_x_79) ;  /* 0x000000e000037945 */ /* 0x000fe20003800200 */
[C---:B------:R-:W-:Y:S01]  /*4ac0*/  FSETP.GT.AND P4, PT, R3.reuse, RZ, PT ;  /* 0x000000ff0300720b */ /* 0x040fe20003f84000 */
[----:B0-----:R-:W-:-:S04]  /*4ad0*/  FFMA R11, -R3, R0, 1 ;  /* 0x3f800000030b7423 */ /* 0x001fc80000000100 */
[----:B------:R-:W-:Y:S01]  /*4ae0*/  FFMA R0, R0, R11, R0 ;  /* 0x0000000b00007223 */ /* 0x000fe20000000000 */
[----:B-1----:R-:W0:Y:S03]  /*4af0*/  FCHK P0, R12, R3 ;  /* 0x000000030c007302 */ /* 0x002e260000000000 */
[----:B------:R-:W-:-:S04]  /*4b00*/  FFMA R11, R0, R12, RZ ;  /* 0x0000000c000b7223 */ /* 0x000fc800000000ff */
[----:B------:R-:W-:-:S04]  /*4b10*/  FFMA R10, -R3, R11, R12 ;  /* 0x0000000b030a7223 */ /* 0x000fc8000000010c */
[----:B------:R-:W-:Y:S01]  /*4b20*/  FFMA R15, R0, R10, R11 ;  /* 0x0000000a000f7223 */ /* 0x000fe2000000000b */
[----:B------:R-:W-:Y:S01]  /*4b30*/  IMAD.WIDE R10, R27, 0x2, R8 ;  /* 0x000000021b0a7825 */ /* 0x000fe200078e0208 */
[----:B0-----:R-:W-:Y:S06]  /*4b40*/  @!P0 BRA `(.L_x_80) ;  /* 0x0000000000108947 */ /* 0x001fec0003800000 */
[----:B------:R-:W-:Y:S01]  /*4b50*/  IMAD.MOV.U32 R0, RZ, RZ, R12 ;  /* 0x000000ffff007224 */ /* 0x000fe200078e000c */
[----:B------:R-:W-:-:S07]  /*4b60*/  MOV R12, 0x4b80 ;  /* 0x00004b80000c7802 */ /* 0x000fce0000000f00 */
[----:B------:R-:W-:Y:S05]  /*4b70*/  CALL.REL.NOINC `($__internal_0_$__cuda_sm3x_div_rn_noftz_f32_slowpath) ;  /* 0x0000001c00c87944 */ /* 0x000fea0003c00000 */
[----:B------:R-:W-:-:S07]  /*4b80*/  MOV R15, R0 ;  /* 0x00000000000f7202 */ /* 0x000fce0000000f00 */
.L_x_80:
[----:B------:R-:W-:Y:S05]  /*4b90*/  BSYNC.RECONVERGENT B3 ;  /* 0x0000000000037941 */ /* 0x000fea0003800200 */
.L_x_79:
[----:B------:R-:W0:Y:S01]  /*4ba0*/  LDS R14, [R28+-0x418] ;  /* 0xfffbe8001c0e7984 */ /* 0x000e220000000800 */
        /* <DEDUP_REMOVED lines=14> */
.L_x_82:
[----:B------:R-:W-:Y:S05]  /*4c90*/  BSYNC.RECONVERGENT B3 ;  /* 0x0000000000037941 */ /* 0x000fea0003800200 */
.L_x_81:
        /* <DEDUP_REMOVED lines=15> */
.L_x_84:
[----:B------:R-:W-:Y:S05]  /*4d90*/  BSYNC.RECONVERGENT B3 ;  /* 0x0000000000037941 */ /* 0x000fea0003800200 */
.L_x_83:
        /* <DEDUP_REMOVED lines=15> */
.L_x_86:
[----:B------:R-:W-:Y:S05]  /*4e90*/  BSYNC.RECONVERGENT B3 ;  /* 0x0000000000037941 */ /* 0x000fea0003800200 */
.L_x_85:
        /* <DEDUP_REMOVED lines=15> */
.L_x_88:
[----:B------:R-:W-:Y:S05]  /*4f90*/  BSYNC.RECONVERGENT B3 ;  /* 0x0000000000037941 */ /* 0x000fea0003800200 */
.L_x_87:
        /* <DEDUP_REMOVED lines=15> */
.L_x_90:
[----:B------:R-:W-:Y:S05]  /*5090*/  BSYNC.RECONVERGENT B3 ;  /* 0x0000000000037941 */ /* 0x000fea0003800200 */
.L_x_89:
        /* <DEDUP_REMOVED lines=15> */
.L_x_92:
[----:B------:R-:W-:Y:S05]  /*5190*/  BSYNC.RECONVERGENT B3 ;  /* 0x0000000000037941 */ /* 0x000fea0003800200 */
.L_x_91:
        /* <DEDUP_REMOVED lines=14> */
.L_x_94:
[----:B------:R-:W-:Y:S05]  /*5280*/  BSYNC.RECONVERGENT B3 ;  /* 0x0000000000037941 */ /* 0x000fea0003800200 */
.L_x_93:
[----:B------:R-:W0:Y:S01]  /*5290*/  LDS R32, [R28+-0x1c] ;  /* 0xffffe4001c207984 */ /* 0x000e220000000800 */
[----:B------:R-:W1:Y:S01]  /*52a0*/  MUFU.RCP R36, R3 ;  /* 0x0000000300247308 */ /* 0x000e620000001000 */
[----:B------:R-:W-:Y:S01]  /*52b0*/  FSEL R0, R0, RZ, P4 ;  /* 0x000000ff00007208 */ /* 0x000fe20002000000 */
[----:B------:R-:W-:Y:S01]  /*52c0*/  BSSY.RECONVERGENT B3, `(.L_x_95) ;  /* 0x0000011000037945 */ /* 0x000fe20003800200 */
[----:B------:R-:W-:Y:S02]  /*52d0*/  F2FP.F16.F32.PACK_AB R12, R30, R15 ;  /* 0x0000000f1e0c723e */ /* 0x000fe400000000ff */
[----:B------:R-:W-:Y:S02]  /*52e0*/  F2FP.F16.F32.PACK_AB R14, R33, R14 ;  /* 0x0000000e210e723e */ /* 0x000fe400000000ff */
[----:B------:R-:W-:Y:S02]  /*52f0*/  F2FP.F16.F32.PACK_AB R13, R34, R31 ;  /* 0x0000001f220d723e */ /* 0x000fe400000000ff */
[----:B------:R-:W-:-:S05]  /*5300*/  F2FP.F16.F32.PACK_AB R15, R0, R35 ;  /* 0x00000023000f723e */ /* 0x000fca00000000ff */
[----:B------:R2:W-:Y:S01]  /*5310*/  STG.E.128 desc[UR6][R10.64+-0x200], R12 ;  /* 0xfffe000c0a007986 */ /* 0x0005e2000c101d06 */
[----:B-1----:R-:W-:-:S04]  /*5320*/  FFMA R31, -R3, R36, 1 ;  /* 0x3f800000031f7423 */ /* 0x002fc80000000124 */
[----:B------:R-:W-:Y:S01]  /*5330*/  FFMA R0, R36, R31, R36 ;  /* 0x0000001f24007223 */ /* 0x000fe20000000024 */
[----:B0-----:R-:W0:Y:S03]  /*5340*/  FCHK P0, R32, R3 ;  /* 0x0000000320007302 */ /* 0x001e260000000000 */
[----:B------:R-:W-:-:S04]  /*5350*/  FFMA R30, R0, R32, RZ ;  /* 0x00000020001e7223 */ /* 0x000fc800000000ff */
[----:B------:R-:W-:-:S04]  /*5360*/  FFMA R31, -R3, R30, R32 ;  /* 0x0000001e031f7223 */ /* 0x000fc80000000120 */
[----:B------:R-:W-:Y:S01]  /*5370*/  FFMA R30, R0, R31, R30 ;  /* 0x0000001f001e7223 */ /* 0x000fe2000000001e */
[----:B0-2---:R-:W-:Y:S06]  /*5380*/  @!P0 BRA `(.L_x_96) ;  /* 0x0000000000108947 */ /* 0x005fec0003800000 */
[----:B------:R-:W-:Y:S02]  /*5390*/  MOV R0, R32 ;  /* 0x0000002000007202 */ /* 0x000fe40000000f00 */
[----:B------:R-:W-:-:S07]  /*53a0*/  MOV R12, 0x53c0 ;  /* 0x000053c0000c7802 */ /* 0x000fce0000000f00 */
[----:B------:R-:W-:Y:S05]  /*53b0*/  CALL.REL.NOINC `($__internal_0_$__cuda_sm3x_div_rn_noftz_f32_slowpath) ;  /* 0x0000001400b87944 */ /* 0x000fea0003c00000 */
[----:B------:R-:W-:-:S07]  /*53c0*/  IMAD.MOV.U32 R30, RZ, RZ, R0 ;  /* 0x000000ffff1e7224 */ /* 0x000fce00078e0000 */
.L_x_96:
[----:B------:R-:W-:Y:S05]  /*53d0*/  BSYNC.RECONVERGENT B3 ;  /* 0x0000000000037941 */ /* 0x000fea0003800200 */
.L_x_95:
        /* <DEDUP_REMOVED lines=11> */
[----:B------:R-:W-:Y:S02]  /*5490*/  MOV R0, R14 ;  /* 0x0000000e00007202 */ /* 0x000fe40000000f00 */
[----:B------:R-:W-:-:S07]  /*54a0*/  MOV R12, 0x54c0 ;  /* 0x000054c0000c7802 */ /* 0x000fce0000000f00 */
[----:B------:R-:W-:Y:S05]  /*54b0*/  CALL.REL.NOINC `($__internal_0_$__cuda_sm3x_div_rn_noftz_f32_slowpath) ;  /* 0x0000001400787944 */ /* 0x000fea0003c00000 */
[----:B------:R-:W-:-:S07]  /*54c0*/  IMAD.MOV.U32 R30, RZ, RZ, R0 ;  /* 0x000000ffff1e7224 */ /* 0x000fce00078e0000 */
.L_x_98:
[----:B------:R-:W-:Y:S05]  /*54d0*/  BSYNC.RECONVERGENT B3 ;  /* 0x0000000000037941 */ /* 0x000fea0003800200 */
.L_x_97:
        /* <DEDUP_REMOVED lines=15> */
.L_x_100:
[----:B------:R-:W-:Y:S05]  /*55d0*/  BSYNC.RECONVERGENT B3 ;  /* 0x0000000000037941 */ /* 0x000fea0003800200 */
.L_x_99:
        /* <DEDUP_REMOVED lines=15> */
.L_x_102:
[----:B------:R-:W-:Y:S05]  /*56d0*/  BSYNC.RECONVERGENT B3 ;  /* 0x0000000000037941 */ /* 0x000fea0003800200 */
.L_x_101:
        /* <DEDUP_REMOVED lines=15> */
.L_x_104:
[----:B------:R-:W-:Y:S05]  /*57d0*/  BSYNC.RECONVERGENT B3 ;  /* 0x0000000000037941 */ /* 0x000fea0003800200 */
.L_x_103:
        /* <DEDUP_REMOVED lines=15> */
.L_x_106:
[----:B------:R-:W-:Y:S05]  /*58d0*/  BSYNC.RECONVERGENT B3 ;  /* 0x0000000000037941 */ /* 0x000fea0003800200 */
.L_x_105:
        /* <DEDUP_REMOVED lines=15> */
.L_x_108:
[----:B------:R-:W-:Y:S05]  /*59d0*/  BSYNC.RECONVERGENT B3 ;  /* 0x0000000000037941 */ /* 0x000fea0003800200 */
.L_x_107:
[----:B------:R-:W0:Y:S01]  /*59e0*/  LDS R32, [R28] ;  /* 0x000000001c207984 */ /* 0x000e220000000800 */
        /* <DEDUP_REMOVED lines=13> */
.L_x_110:
[----:B------:R-:W-:Y:S05]  /*5ac0*/  BSYNC.RECONVERGENT B3 ;  /* 0x0000000000037941 */ /* 0x000fea0003800200 */
.L_x_109:
[----:B------:R-:W-:Y:S01]  /*5ad0*/  FSEL R0, R0, RZ, P4 ;  /* 0x000000ff00007208 */ /* 0x000fe20002000000 */
[----:B------:R-:W-:Y:S01]  /*5ae0*/  VIADD R26, R26, 0x40 ;  /* 0x000000401a1a7836 */ /* 0x000fe20000000000 */
[----:B------:R-:W-:Y:S01]  /*5af0*/  F2FP.F16.F32.PACK_AB R12, R30, R15 ;  /* 0x0000000f1e0c723e */ /* 0x000fe200000000ff */
[----:B------:R-:W-:Y:S01]  /*5b00*/  VIADD R27, R27, 0x200 ;  /* 0x000002001b1b7836 */ /* 0x000fe20000000000 */
[----:B------:R-:W-:Y:S02]  /*5b10*/  F2FP.F16.F32.PACK_AB R14, R33, R14 ;  /* 0x0000000e210e723e */ /* 0x000fe400000000ff */
[----:B------:R-:W-:Y:S02]  /*5b20*/  F2FP.F16.F32.PACK_AB R13, R34, R31 ;  /* 0x0000001f220d723e */ /* 0x000fe400000000ff */
[----:B------:R-:W-:Y:S02]  /*5b30*/  F2FP.F16.F32.PACK_AB R15, R0, R35 ;  /* 0x00000023000f723e */ /* 0x000fe400000000ff */
[----:B------:R-:W-:-:S02]  /*5b40*/  ISETP.GE.AND P0, PT, R26, UR4, PT ;  /* 0x000000041a007c0c */ /* 0x000fc4000bf06270 */
[----:B------:R-:W-:Y:S01]  /*5b50*/  IADD3 R28, PT, PT, R28, 0x800, RZ ;  /* 0x000008001c1c7810 */ /* 0x000fe20007ffe0ff */
[----:B------:R2:W-:Y:S10]  /*5b60*/  STG.E.128 desc[UR6][R10.64], R12 ;  /* 0x0000000c0a007986 */ /* 0x0005f4000c101d06 */
[----:B------:R-:W-:Y:S05]  /*5b70*/  @!P0 BRA `(.L_x_111) ;  /* 0xffffffec00c48947 */ /* 0x000fea000383ffff */
.L_x_60:
[----:B------:R-:W-:Y:S05]  /*5b80*/  BSYNC.RECONVERGENT B0 ;  /* 0x0000000000007941 */ /* 0x000fea0003800200 */
.L_x_59:
[----:B------:R-:W3:Y:S01]  /*5b90*/  LDCU UR5, c[0x0][0x3ac] ;  /* 0x00007580ff0577ac */ /* 0x000ee20008000800 */
[----:B------:R-:W-:Y:S01]  /*5ba0*/  BSSY.RECONVERGENT B0, `(.L_x_112) ;  /* 0x000009c000007945 */ /* 0x000fe20003800200 */
[----:B---3--:R-:W-:-:S13]  /*5bb0*/  ISETP.GE.AND P0, PT, R7, UR5, PT ;  /* 0x0000000507007c0c */ /* 0x008fda000bf06270 */
[----:B------:R-:W-:Y:S05]  /*5bc0*/  @P0 BRA `(.L_x_113) ;  /* 0x0000000800640947 */ /* 0x000fea0003800000 */
[----:B------:R-:W-:Y:S01]  /*5bd0*/  ISETP.NE.AND P0, PT, R29, 0x60, PT ;  /* 0x000000601d00780c */ /* 0x000fe20003f05270 */
[----:B------:R-:W-:Y:S01]  /*5be0*/  BSSY.RECONVERGENT B3, `(.L_x_114) ;  /* 0x0000046000037945 */ /* 0x000fe20003800200 */
[----:B-12---:R-:W-:Y:S01]  /*5bf0*/  IMAD R14, R6, R55, RZ ;  /* 0x00000037060e7224 */ /* 0x006fe200078e02ff */
[----:B------:R-:W-:-:S10]  /*5c00*/  MOV R15, R7 ;  /* 0x00000007000f7202 */ /* 0x000fd40000000f00 */
[----:B------:R-:W-:Y:S05]  /*5c10*/  @!P0 BRA `(.L_x_115) ;  /* 0x0000000400088947 */ /* 0x000fea0003800000 */
[----:B------:R-:W-:Y:S01]  /*5c20*/  IMAD.IADD R11, R7, 0x1, R14 ;  /* 0x00000001070b7824 */ /* 0x000fe200078e020e */
[----:B0-----:R-:W0:Y:S01]  /*5c30*/  MUFU.RCP R0, R3 ;  /* 0x0000000300007308 */ /* 0x001e220000001000 */
[----:B------:R-:W-:Y:S01]  /*5c40*/  BSSY.RECONVERGENT B4, `(.L_x_116) ;  /* 0x000000f000047945 */ /* 0x000fe20003800200 */
[----:B------:R-:W-:Y:S02]  /*5c50*/  FSETP.GT.AND P4, PT, R3, RZ, PT ;  /* 0x000000ff0300720b */ /* 0x000fe40003f84000 */
[----:B------:R-:W-:Y:S02]  /*5c60*/  LEA R26, R11, R52, 0x2 ;  /* 0x000000340b1a7211 */ /* 0x000fe400078e10ff */
[----:B------:R-:W-:-:S03]  /*5c70*/  ISETP.NE.AND P5, PT, R29, RZ, PT ;  /* 0x000000ff1d00720c */ /* 0x000fc60003fa5270 */
        /* <DEDUP_REMOVED lines=8> */
[----:B------:R-:W-:Y:S01]  /*5d00*/  IMAD.MOV.U32 R0, RZ, RZ, R12 ;  /* 0x000000ffff007224 */ /* 0x000fe200078e000c */
[----:B------:R-:W-:-:S07]  /*5d10*/  MOV R12, 0x5d30 ;  /* 0x00005d30000c7802 */ /* 0x000fce0000000f00 */
[----:B------:R-:W-:Y:S05]  /*5d20*/  CALL.REL.NOINC `($__internal_0_$__cuda_sm3x_div_rn_noftz_f32_slowpath) ;  /* 0x0000000c005c7944 */ /* 0x000fea0003c00000 */
.L_x_117:
[----:B------:R-:W-:Y:S05]  /*5d30*/  BSYNC.RECONVERGENT B4 ;  /* 0x0000000000047941 */ /* 0x000fea0003800200 */
.L_x_116:
[----:B------:R-:W0:Y:S01]  /*5d40*/  LDCU UR5, c[0x0][0x3ac] ;  /* 0x00007580ff0577ac */ /* 0x000e220008000800 */
[----:B------:R-:W-:Y:S02]  /*5d50*/  FSEL R0, R0, RZ, P4 ;  /* 0x000000ff00007208 */ /* 0x000fe40002000000 */
[----:B------:R-:W-:Y:S02]  /*5d60*/  MOV R15, R25 ;  /* 0x00000019000f7202 */ /* 0x000fe40000000f00 */
[----:B------:R-:W-:Y:S01]  /*5d70*/  F2FP.F16.F32.PACK_AB R0, RZ, R0 ;  /* 0x00000000ff00723e */ /* 0x000fe200000000ff */
[----:B0-----:R-:W-:-:S04]  /*5d80*/  IMAD R11, R18, UR5, R7 ;  /* 0x00000005120b7c24 */ /* 0x001fc8000f8e0207 */
[----:B------:R-:W-:-:S05]  /*5d90*/  IMAD.WIDE R10, R11, 0x2, R4 ;  /* 0x000000020b0a7825 */ /* 0x000fca00078e0204 */
[----:B------:R1:W-:Y:S01]  /*5da0*/  STG.E.U16 desc[UR6][R10.64], R0 ;  /* 0x000000000a007986 */ /* 0x0003e2000c101506 */
[----:B------:R-:W-:Y:S05]  /*5db0*/  @!P5 BRA `(.L_x_115) ;  /* 0x0000000000a0d947 */ /* 0x000fea0003800000 */
[----:B------:R-:W0:Y:S01]  /*5dc0*/  LDS R28, [R26+0x4a80] ;  /* 0x004a80001a1c7984 */ /* 0x000e220000000800 */
[----:B-1----:R-:W1:Y:S01]  /*5dd0*/  MUFU.RCP R0, R3 ;  /* 0x0000000300007308 */ /* 0x002e620000001000 */
[----:B------:R-:W-:Y:S01]  /*5de0*/  BSSY.RECONVERGENT B4, `(.L_x_118) ;  /* 0x000000d000047945 */ /* 0x000fe20003800200 */
[----:B------:R-:W-:Y:S02]  /*5df0*/  FSETP.GT.AND P4, PT, R3, RZ, PT ;  /* 0x000000ff0300720b */ /* 0x000fe40003f84000 */
[----:B------:R-:W-:Y:S01]  /*5e00*/  ISETP.NE.AND P5, PT, R29, 0x20, PT ;  /* 0x000000201d00780c */ /* 0x000fe20003fa5270 */
        /* <DEDUP_REMOVED lines=10> */
.L_x_119:
[----:B------:R-:W-:Y:S05]  /*5eb0*/  BSYNC.RECONVERGENT B4 ;  /* 0x0000000000047941 */ /* 0x000fea0003800200 */
.L_x_118:
[----:B------:R-:W-:Y:S02]  /*5ec0*/  FSEL R0, R0, RZ, P4 ;  /* 0x000000ff00007208 */ /* 0x000fe40002000000 */
[----:B------:R-:W-:Y:S02]  /*5ed0*/  MOV R15, R19 ;  /* 0x00000013000f7202 */ /* 0x000fe40000000f00 */
[----:B------:R-:W-:-:S05]  /*5ee0*/  F2FP.F16.F32.PACK_AB R0, RZ, R0 ;  /* 0x00000000ff00723e */ /* 0x000fca00000000ff */
[----:B------:R2:W-:Y:S01]  /*5ef0*/  STG.E.U16 desc[UR6][R10.64+0x40], R0 ;  /* 0x000040000a007986 */ /* 0x0005e2000c101506 */
[----:B------:R-:W-:Y:S05]  /*5f00*/  @!P5 BRA `(.L_x_115) ;  /* 0x00000000004cd947 */ /* 0x000fea0003800000 */
[----:B------:R-:W0:Y:S01]  /*5f10*/  LDS R26, [R26+0x4b00] ;  /* 0x004b00001a1a7984 */ /* 0x000e220000000800 */
[----:B--2---:R-:W1:Y:S01]  /*5f20*/  MUFU.RCP R0, R3 ;  /* 0x0000000300007308 */ /* 0x004e620000001000 */
[----:B------:R-:W-:Y:S01]  /*5f30*/  BSSY.RECONVERGENT B4, `(.L_x_120) ;  /* 0x000000c000047945 */ /* 0x000fe20003800200 */
[C---:B------:R-:W-:Y:S01]  /*5f40*/  FSETP.GT.AND P4, PT, R3.reuse, RZ, PT ;  /* 0x000000ff0300720b */ /* 0x040fe20003f84000 */
        /* <DEDUP_REMOVED lines=10> */
.L_x_121:
[----:B------:R-:W-:Y:S05]  /*5ff0*/  BSYNC.RECONVERGENT B4 ;  /* 0x0000000000047941 */ /* 0x000fea0003800200 */
.L_x_120:
[----:B------:R-:W-:Y:S02]  /*6000*/  FSEL R0, R0, RZ, P4 ;  /* 0x000000ff00007208 */ /* 0x000fe40002000000 */
[----:B------:R-:W-:Y:S02]  /*6010*/  MOV R15, R17 ;  /* 0x00000011000f7202 */ /* 0x000fe40000000f00 */
[----:B------:R-:W-:-:S05]  /*6020*/  F2FP.F16.F32.PACK_AB R0, RZ, R0 ;  /* 0x00000000ff00723e */ /* 0x000fca00000000ff */
[----:B------:R3:W-:Y:S02]  /*6030*/  STG.E.U16 desc[UR6][R10.64+0x80], R0 ;  /* 0x000080000a007986 */ /* 0x0007e4000c101506 */
.L_x_115:
[----:B------:R-:W-:Y:S05]  /*6040*/  BSYNC.RECONVERGENT B3 ;  /* 0x0000000000037941 */ /* 0x000fea0003800200 */
.L_x_114:
[----:B------:R-:W-:-:S13]  /*6050*/  ISETP.GE.U32.AND P0, PT, R21, 0x60, PT ;  /* 0x000000601500780c */ /* 0x000fda0003f06070 */
[----:B------:R-:W-:Y:S05]  /*6060*/  @!P0 BRA `(.L_x_113) ;  /* 0x00000004003c8947 */ /* 0x000fea0003800000 */
.L_x_130:
[----:B-1234-:R-:W-:Y:S01]  /*6070*/  IMAD.IADD R11, R14, 0x1, R15 ;  /* 0x000000010e0b7824 */ /* 0x01efe200078e020f */
[----:B0-----:R-:W0:Y:S01]  /*6080*/  MUFU.RCP R0, R3 ;  /* 0x0000000300007308 */ /* 0x001e220000001000 */
[----:B------:R-:W-:Y:S01]  /*6090*/  BSSY.RECONVERGENT B3, `(.L_x_122) ;  /* 0x000000e000037945 */ /* 0x000fe20003800200 */
[----:B------:R-:W-:Y:S02]  /*60a0*/  FSETP.GT.AND P4, PT, R3, RZ, PT ;  /* 0x000000ff0300720b */ /* 0x000fe40003f84000 */
[----:B------:R-:W-:-:S05]  /*60b0*/  LEA R26, R11, R52, 0x2 ;  /* 0x000000340b1a7211 */ /* 0x000fca00078e10ff */
        /* <DEDUP_REMOVED lines=11> */
.L_x_123:
[----:B------:R-:W-:Y:S05]  /*6170*/  BSYNC.RECONVERGENT B3 ;  /* 0x0000000000037941 */ /* 0x000fea0003800200 */
.L_x_122:
[----:B------:R-:W0:Y:S01]  /*6180*/  LDS R28, [R26+0x4a80] ;  /* 0x004a80001a1c7984 */ /* 0x000e220000000800 */
[----:B------:R-:W1:Y:S01]  /*6190*/  MUFU.RCP R12, R3 ;  /* 0x00000003000c7308 */ /* 0x000e620000001000 */
[----:B------:R-:W-:Y:S01]  /*61a0*/  FSEL R0, R0, RZ, P4 ;  /* 0x000000ff00007208 */ /* 0x000fe20002000000 */
[----:B------:R-:W-:Y:S01]  /*61b0*/  IMAD R11, R18, UR8, R15 ;  /* 0x00000008120b7c24 */ /* 0x000fe2000f8e020f */
[----:B------:R-:W-:Y:S02]  /*61c0*/  BSSY.RECONVERGENT B3, `(.L_x_124) ;  /* 0x000000f000037945 */ /* 0x000fe40003800200 */
[----:B------:R-:W-:Y:S01]  /*61d0*/  F2FP.F16.F32.PACK_AB R0, RZ, R0 ;  /* 0x00000000ff00723e */ /* 0x000fe200000000ff */
[----:B------:R-:W-:-:S03]  /*61e0*/  IMAD.WIDE R10, R11, 0x2, R4 ;  /* 0x000000020b0a7825 */ /* 0x000fc600078e0204 */
[----:B------:R-:W-:-:S05]  /*61f0*/  PRMT R27, R0, 0x7610, R27 ;  /* 0x00007610001b7816 */ /* 0x000fca000000001b */
[----:B------:R2:W-:Y:S01]  /*6200*/  STG.E.U16 desc[UR6][R10.64], R27 ;  /* 0x0000001b0a007986 */ /* 0x0005e2000c101506 */
        /* <DEDUP_REMOVED lines=10> */
.L_x_125:
[----:B------:R-:W-:Y:S05]  /*62b0*/  BSYNC.RECONVERGENT B3 ;  /* 0x0000000000037941 */ /* 0x000fea0003800200 */
.L_x_124:
[----:B------:R-:W0:Y:S01]  /*62c0*/  LDS R28, [R26+0x4b00] ;  /* 0x004b00001a1c7984 */ /* 0x000e220000000800 */
[----:B------:R-:W1:Y:S01]  /*62d0*/  MUFU.RCP R12, R3 ;  /* 0x00000003000c7308 */ /* 0x000e620000001000 */
[----:B------:R-:W-:Y:S01]  /*62e0*/  FSEL R0, R0, RZ, P4 ;  /* 0x000000ff00007208 */ /* 0x000fe20002000000 */
[----:B------:R-:W-:Y:S03]  /*62f0*/  BSSY.RECONVERGENT B3, `(.L_x_126) ;  /* 0x000000e000037945 */ /* 0x000fe60003800200 */
[----:B------:R-:W-:-:S04]  /*6300*/  F2FP.F16.F32.PACK_AB R0, RZ, R0 ;  /* 0x00000000ff00723e */ /* 0x000fc800000000ff */
        /* <DEDUP_REMOVED lines=9> */
[----:B------:R-:W-:Y:S01]  /*63a0*/  IMAD.MOV.U32 R0, RZ, RZ, R28 ;  /* 0x000000ffff007224 */ /* 0x000fe200078e001c */
[----:B------:R-:W-:-:S07]  /*63b0*/  MOV R12, 0x63d0 ;  /* 0x000063d0000c7802 */ /* 0x000fce0000000f00 */
[----:B------:R-:W-:Y:S05]  /*63c0*/  CALL.REL.NOINC `($__internal_0_$__cuda_sm3x_div_rn_noftz_f32_slowpath) ;  /* 0x0000000400b47944 */ /* 0x000fea0003c00000 */
.L_x_127:
[----:B------:R-:W-:Y:S05]  /*63d0*/  BSYNC.RECONVERGENT B3 ;  /* 0x0000000000037941 */ /* 0x000fea0003800200 */
.L_x_126:
        /* <DEDUP_REMOVED lines=17> */
.L_x_129:
[----:B------:R-:W-:Y:S05]  /*64f0*/  BSYNC.RECONVERGENT B3 ;  /* 0x0000000000037941 */ /* 0x000fea0003800200 */
.L_x_128:
[----:B------:R-:W-:Y:S01]  /*6500*/  FSEL R0, R0, RZ, P4 ;  /* 0x000000ff00007208 */ /* 0x000fe20002000000 */
[----:B------:R-:W-:-:S03]  /*6510*/  VIADD R15, R15, 0x80 ;  /* 0x000000800f0f7836 */ /* 0x000fc60000000000 */
[----:B------:R-:W-:Y:S02]  /*6520*/  F2FP.F16.F32.PACK_AB R0, RZ, R0 ;  /* 0x00000000ff00723e */ /* 0x000fe400000000ff */
[----:B------:R-:W-:-:S03]  /*6530*/  ISETP.GE.AND P0, PT, R15, UR8, PT ;  /* 0x000000080f007c0c */ /* 0x000fc6000bf06270 */
[----:B------:R4:W-:Y:S10]  /*6540*/  STG.E.U16 desc[UR6][R10.64+0xc0], R0 ;  /* 0x0000c0000a007986 */ /* 0x0009f4000c101506 */
[----:B------:R-:W-:Y:S05]  /*6550*/  @!P0 BRA `(.L_x_130) ;  /* 0xfffffff800c48947 */ /* 0x000fea000383ffff */
.L_x_113:
[----:B------:R-:W-:Y:S05]  /*6560*/  BSYNC.RECONVERGENT B0 ;  /* 0x0000000000007941 */ /* 0x000fea0003800200 */
.L_x_112:
[----:B------:R-:W-:-:S04]  /*6570*/  IADD3 R55, PT, PT, R55, 0x4, RZ ;  /* 0x0000000437377810 */ /* 0x000fc80007ffe0ff */
[----:B------:R-:W-:-:S13]  /*6580*/  ISETP.GE.AND P0, PT, R55, R54, PT ;  /* 0x000000363700720c */ /* 0x000fda0003f06270 */
[----:B------:R-:W-:Y:S05]  /*6590*/  @!P0 BRA `(.L_x_131) ;  /* 0xffffffd800cc8947 */ /* 0x000fea000383ffff */
[----:B------:R-:W-:Y:S05]  /*65a0*/  EXIT ;  /* 0x000000000000794d */ /* 0x000fea0003800000 */
.L_x_42:
[----:B------:R-:W-:Y:S01]  /*65b0*/  BSSY B0, `(.L_x_132) ;  /* 0x0000007000007945 */ /* 0x000fe20003800000 */
[----:B------:R-:W-:Y:S01]  /*65c0*/  IMAD.MOV.U32 R27, RZ, RZ, 0x10 ;  /* 0x00000010ff1b7424 */ /* 0x000fe200078e00ff */
[----:B------:R-:W-:Y:S01]  /*65d0*/  MOV R28, 0x1f ;  /* 0x0000001f001c7802 */ /* 0x000fe20000000f00 */
[----:B------:R-:W-:-:S07]  /*65e0*/  IMAD.MOV.U32 R26, RZ, RZ, -0x1 ;  /* 0xffffffffff1a7424 */ /* 0x000fce00078e00ff */
[----:B012---:R-:W-:Y:S05]  /*65f0*/  WARPSYNC.COLLECTIVE R26, `(.L_x_133) ;  /* 0x000000001a087348 */ /* 0x007fea0003c00000 */
[----:B------:R3:W4:Y:S02]  /*6600*/  SHFL.BFLY P3, R24, R15, R27, R28 ;  /* 0x0c00001b0f187389 */ /* 0x000724000006001c */
[----:B01234-:R-:W-:Y:S05]  /*6610*/  ENDCOLLECTIVE ;  /* 0x000000000000791b */ /* 0x01ffea0003800000 */
.L_x_133:
[----:B------:R-:W-:Y:S05]  /*6620*/  BSYNC B0 ;  /* 0x0000000000007941 */ /* 0x000fea0003800000 */
.L_x_132:
[----:B------:R-:W-:Y:S01]  /*6630*/  MOV R16, R24 ;  /* 0x0000001800107202 */ /* 0x000fe20000000f00 */
[----:B------:R-:W-:Y:S01]  /*6640*/  IMAD.MOV.U32 R28, RZ, RZ, 0x1f ;  /* 0x0000001fff1c7424 */ /* 0x000fe200078e00ff */
[----:B------:R-:W-:Y:S02]  /*6650*/  MOV R27, 0x8 ;  /* 0x00000008001b7802 */ /* 0x000fe40000000f00 */
[----:B------:R-:W-:Y:S02]  /*6660*/  FMNMX R16, R16, R15, !PT ;  /* 0x0000000f10107209 */ /* 0x000fe40007800000 */
[----:B------:R-:W-:-:S03]  /*6670*/  MOV R26, 0xffffffff ;  /* 0xffffffff001a7802 */ /* 0x000fc60000000f00 */
[----:B------:R-:W-:-:S07]  /*6680*/  IMAD.MOV.U32 R15, RZ, RZ, R16 ;  /* 0x000000ffff0f7224 */ /* 0x000fce00078e0010 */
[----:B------:R-:W-:Y:S05]  /*6690*/  WARPSYNC.COLLECTIVE R26, `(.L_x_134) ;  /* 0x000000001a087348 */ /* 0x000fea0003c00000 */
[----:B------:R0:W1:Y:S02]  /*66a0*/  SHFL.BFLY P3, R24, R15, R27, R28 ;  /* 0x0c00001b0f187389 */ /* 0x000064000006001c */
[----:B01----:R-:W-:Y:S05]  /*66b0*/  ENDCOLLECTIVE ;  /* 0x000000000000791b */ /* 0x003fea0003800000 */
.L_x_134:
[----:B------:R-:W-:Y:S02]  /*66c0*/  IMAD.MOV.U32 R27, RZ, RZ, 0x4 ;  /* 0x00000004ff1b7424 */ /* 0x000fe400078e00ff */
[----:B------:R-:W-:-:S05]  /*66d0*/  IMAD.MOV.U32 R17, RZ, RZ, R24 ;  /* 0x000000ffff117224 */ /* 0x000fca00078e0018 */
[----:B------:R-:W-:-:S04]  /*66e0*/  FMNMX R17, R16, R17, !PT ;  /* 0x0000001110117209 */ /* 0x000fc80007800000 */
[----:B------:R-:W-:-:S07]  /*66f0*/  MOV R15, R17 ;  /* 0x00000011000f7202 */ /* 0x000fce0000000f00 */
[----:B------:R-:W-:Y:S05]  /*6700*/  WARPSYNC.COLLECTIVE R26, `(.L_x_135) ;  /* 0x000000001a087348 */ /* 0x000fea0003c00000 */
[----:B------:R0:W1:Y:S02]  /*6710*/  SHFL.BFLY P3, R24, R15, R27, R28 ;  /* 0x0c00001b0f187389 */ /* 0x000064000006001c */
[----:B01----:R-:W-:Y:S05]  /*6720*/  ENDCOLLECTIVE ;  /* 0x000000000000791b */ /* 0x003fea0003800000 */
.L_x_135:
[----:B------:R-:W-:Y:S02]  /*6730*/  MOV R27, 0x2 ;  /* 0x00000002001b7802 */ /* 0x000fe40000000f00 */
[----:B------:R-:W-:-:S04]  /*6740*/  MOV R18, R24 ;  /* 0x0000001800127202 */ /* 0x000fc80000000f00 */
[----:B------:R-:W-:-:S05]  /*6750*/  FMNMX R18, R17, R18, !PT ;  /* 0x0000001211127209 */ /* 0x000fca0007800000 */
[----:B------:R-:W-:-:S07]  /*6760*/  IMAD.MOV.U32 R15, RZ, RZ, R18 ;  /* 0x000000ffff0f7224 */ /* 0x000fce00078e0012 */
[----:B------:R-:W-:Y:S05]  /*6770*/  WARPSYNC.COLLECTIVE R26, `(.L_x_136) ;  /* 0x000000001a087348 */ /* 0x000fea0003c00000 */
[----:B------:R0:W1:Y:S02]  /*6780*/  SHFL.BFLY P3, R24, R15, R27, R28 ;  /* 0x0c00001b0f187389 */ /* 0x000064000006001c */
[----:B01----:R-:W-:Y:S05]  /*6790*/  ENDCOLLECTIVE ;  /* 0x000000000000791b */ /* 0x003fea0003800000 */
.L_x_136:
[----:B------:R-:W-:Y:S02]  /*67a0*/  IMAD.MOV.U32 R27, RZ, RZ, 0x1 ;  /* 0x00000001ff1b7424 */ /* 0x000fe400078e00ff */
[----:B------:R-:W-:-:S05]  /*67b0*/  IMAD.MOV.U32 R19, RZ, RZ, R24 ;  /* 0x000000ffff137224 */ /* 0x000fca00078e0018 */
[----:B------:R-:W-:-:S04]  /*67c0*/  FMNMX R19, R18, R19, !PT ;  /* 0x0000001312137209 */ /* 0x000fc80007800000 */
[----:B------:R-:W-:-:S07]  /*67d0*/  MOV R15, R19 ;  /* 0x00000013000f7202 */ /* 0x000fce0000000f00 */
[----:B------:R-:W-:Y:S05]  /*67e0*/  WARPSYNC.COLLECTIVE R26, `(.L_x_137) ;  /* 0x000000001a087348 */ /* 0x000fea0003c00000 */
[----:B------:R0:W1:Y:S02]  /*67f0*/  SHFL.BFLY P3, R24, R15, R27, R28 ;  /* 0x0c00001b0f187389 */ /* 0x000064000006001c */
[----:B01----:R-:W-:Y:S05]  /*6800*/  ENDCOLLECTIVE ;  /* 0x000000000000791b */ /* 0x003fea0003800000 */
.L_x_137:
[----:B------:R-:W-:Y:S01]  /*6810*/  MOV R23, R24 ;  /* 0x0000001800177202 */ /* 0x000fe20000000f00 */
[----:B------:R-:W-:Y:S06]  /*6820*/  BRA `(.L_x_138) ;  /* 0xffffffc800947947 */ /* 0x000fec000383ffff */
.L_x_46:
[----:B------:R-:W-:Y:S01]  /*6830*/  BSSY B0, `(.L_x_139) ;  /* 0x0000007000007945 */ /* 0x000fe20003800000 */
[----:B------:R-:W-:Y:S01]  /*6840*/  IMAD.MOV.U32 R27, RZ, RZ, 0x10 ;  /* 0x00000010ff1b7424 */ /* 0x000fe200078e00ff */
[----:B------:R-:W-:Y:S01]  /*6850*/  MOV R28, 0x1f ;  /* 0x0000001f001c7802 */ /* 0x000fe20000000f00 */
[----:B------:R-:W-:-:S07]  /*6860*/  IMAD.MOV.U32 R26, RZ, RZ, -0x1 ;  /* 0xffffffffff1a7424 */ /* 0x000fce00078e00ff */
[----:B0-234-:R-:W-:Y:S05]  /*6870*/  WARPSYNC.COLLECTIVE R26, `(.L_x_140) ;  /* 0x000000001a087348 */ /* 0x01dfea0003c00000 */
[----:B----4-:R1:W4:Y:S02]  /*6880*/  SHFL.BFLY P3, R24, R15, R27, R28 ;  /* 0x0c00001b0f187389 */ /* 0x010324000006001c */
[----:B01234-:R-:W-:Y:S05]  /*6890*/  ENDCOLLECTIVE ;  /* 0x000000000000791b */ /* 0x01ffea0003800000 */
.L_x_140:
[----:B------:R-:W-:Y:S05]  /*68a0*/  BSYNC B0 ;  /* 0x0000000000007941 */ /* 0x000fea0003800000 */
.L_x_139:
[----:B------:R-:W-:Y:S01]  /*68b0*/  MOV R16, R24 ;  /* 0x0000001800107202 */ /* 0x000fe20000000f00 */
[----:B------:R-:W-:Y:S01]  /*68c0*/  IMAD.MOV.U32 R28, RZ, RZ, 0x1f ;  /* 0x0000001fff1c7424 */ /* 0x000fe200078e00ff */
[----:B------:R-:W-:Y:S02]  /*68d0*/  MOV R27, 0x8 ;  /* 0x00000008001b7802 */ /* 0x000fe40000000f00 */
[----:B------:R-:W-:Y:S01]  /*68e0*/  MOV R26, 0xffffffff ;  /* 0xffffffff001a7802 */ /* 0x000fe20000000f00 */
[----:B------:R-:W-:-:S04]  /*68f0*/  FADD R16, R16, R15 ;  /* 0x0000000f10107221 */ /* 0x000fc80000000000 */
[----:B------:R-:W-:-:S07]  /*6900*/  IMAD.MOV.U32 R15, RZ, RZ, R16 ;  /* 0x000000ffff0f7224 */ /* 0x000fce00078e0010 */
[----:B------:R-:W-:Y:S05]  /*6910*/  WARPSYNC.COLLECTIVE R26, `(.L_x_141) ;  /* 0x000000001a087348 */ /* 0x000fea0003c00000 */
[----:B------:R0:W1:Y:S02]  /*6920*/  SHFL.BFLY P3, R24, R15, R27, R28 ;  /* 0x0c00001b0f187389 */ /* 0x000064000006001c */
[----:B01----:R-:W-:Y:S05]  /*6930*/  ENDCOLLECTIVE ;  /* 0x000000000000791b */ /* 0x003fea0003800000 */
.L_x_141:
[----:B------:R-:W-:Y:S02]  /*6940*/  IMAD.MOV.U32 R27, RZ, RZ, 0x4 ;  /* 0x00000004ff1b7424 */ /* 0x000fe400078e00ff */
[----:B------:R-:W-:-:S04]  /*6950*/  IMAD.MOV.U32 R13, RZ, RZ, R24 ;  /* 0x000000ffff0d7224 */ /* 0x000fc800078e0018 */
[----:B------:R-:W-:-:S05]  /*6960*/  FADD R13, R16, R13 ;  /* 0x0000000d100d7221 */ /* 0x000fca0000000000 */
[----:B------:R-:W-:-:S07]  /*6970*/  MOV R15, R13 ;  /* 0x0000000d000f7202 */ /* 0x000fce0000000f00 */
[----:B------:R-:W-:Y:S05]  /*6980*/  WARPSYNC.COLLECTIVE R26, `(.L_x_142) ;  /* 0x000000001a087348 */ /* 0x000fea0003c00000 */
[----:B------:R0:W1:Y:S02]  /*6990*/  SHFL.BFLY P3, R24, R15, R27, R28 ;  /* 0x0c00001b0f187389 */ /* 0x000064000006001c */
[----:B01----:R-:W-:Y:S05]  /*69a0*/  ENDCOLLECTIVE ;  /* 0x000000000000791b */ /* 0x003fea0003800000 */
.L_x_142:
[----:B------:R-:W-:Y:S02]  /*69b0*/  MOV R27, 0x2 ;  /* 0x00000002001b7802 */ /* 0x000fe40000000f00 */
[----:B------:R-:W-:-:S05]  /*69c0*/  MOV R18, R24 ;  /* 0x0000001800127202 */ /* 0x000fca0000000f00 */
[----:B------:R-:W-:-:S04]  /*69d0*/  FADD R18, R13, R18 ;  /* 0x000000120d127221 */ /* 0x000fc80000000000 */
[----:B------:R-:W-:-:S07]  /*69e0*/  IMAD.MOV.U32 R15, RZ, RZ, R18 ;  /* 0x000000ffff0f7224 */ /* 0x000fce00078e0012 */
[----:B------:R-:W-:Y:S05]  /*69f0*/  WARPSYNC.COLLECTIVE R26, `(.L_x_143) ;  /* 0x000000001a087348 */ /* 0x000fea0003c00000 */
[----:B------:R0:W1:Y:S02]  /*6a00*/  SHFL.BFLY P3, R24, R15, R27, R28 ;  /* 0x0c00001b0f187389 */ /* 0x000064000006001c */
[----:B01----:R-:W-:Y:S05]  /*6a10*/  ENDCOLLECTIVE ;  /* 0x000000000000791b */ /* 0x003fea0003800000 */
.L_x_143:
[----:B------:R-:W-:Y:S02]  /*6a20*/  IMAD.MOV.U32 R27, RZ, RZ, 0x1 ;  /* 0x00000001ff1b7424 */ /* 0x000fe400078e00ff */
[----:B------:R-:W-:-:S04]  /*6a30*/  IMAD.MOV.U32 R17, RZ, RZ, R24 ;  /* 0x000000ffff117224 */ /* 0x000fc800078e0018 */
[----:B------:R-:W-:-:S05]  /*6a40*/  FADD R17, R18, R17 ;  /* 0x0000001112117221 */ /* 0x000fca0000000000 */
[----:B------:R-:W-:-:S07]  /*6a50*/  MOV R15, R17 ;  /* 0x00000011000f7202 */ /* 0x000fce0000000f00 */
[----:B------:R-:W-:Y:S05]  /*6a60*/  WARPSYNC.COLLECTIVE R26, `(.L_x_144) ;  /* 0x000000001a087348 */ /* 0x000fea0003c00000 */
[----:B------:R0:W1:Y:S02]  /*6a70*/  SHFL.BFLY P3, R24, R15, R27, R28 ;  /* 0x0c00001b0f187389 */ /* 0x000064000006001c */
[----:B01----:R-:W-:Y:S05]  /*6a80*/  ENDCOLLECTIVE ;  /* 0x000000000000791b */ /* 0x003fea0003800000 */
.L_x_144:
[----:B------:R-:W-:Y:S05]  /*6a90*/  BRA `(.L_x_145) ;  /* 0xffffffc800d47947 */ /* 0x000fea000383ffff */
        .weak           $__internal_0_$__cuda_sm3x_div_rn_noftz_f32_slowpath
        .type           $__internal_0_$__cuda_sm3x_div_rn_noftz_f32_slowpath,@function
        .size           $__internal_0_$__cuda_sm3x_div_rn_noftz_f32_slowpath,(.L_x_158 - $__internal_0_$__cuda_sm3x_div_rn_noftz_f32_slowpath)
$__internal_0_$__cuda_sm3x_div_rn_noftz_f32_slowpath:
[----:B------:R-:W-:Y:S01]  /*6aa0*/  SHF.R.U32.HI R13, RZ, 0x17, R3 ;  /* 0x00000017ff0d7819 */ /* 0x000fe20000011603 */
[----:B------:R-:W-:Y:S01]  /*6ab0*/  BSSY.RECONVERGENT B1, `(.L_x_146) ;  /* 0x0000063000017945 */ /* 0x000fe20003800200 */
[----:B------:R-:W-:Y:S02]  /*6ac0*/  SHF.R.U32.HI R32, RZ, 0x17, R0 ;  /* 0x00000017ff207819 */ /* 0x000fe40000011600 */
[----:B------:R-:W-:Y:S02]  /*6ad0*/  LOP3.LUT R13, R13, 0xff, RZ, 0xc0, !PT ;  /* 0x000000ff0d0d7812 */ /* 0x000fe400078ec0ff */
[----:B------:R-:W-:Y:S02]  /*6ae0*/  LOP3.LUT R38, R32, 0xff, RZ, 0xc0, !PT ;  /* 0x000000ff20267812 */ /* 0x000fe400078ec0ff */
[----:B------:R-:W-:Y:S02]  /*6af0*/  IADD3 R39, PT, PT, R13, -0x1, RZ ;  /* 0xffffffff0d277810 */ /* 0x000fe40007ffe0ff */
[----:B------:R-:W-:Y:S01]  /*6b00*/  MOV R37, R3 ;  /* 0x0000000300257202 */ /* 0x000fe20000000f00 */
[----:B------:R-:W-:Y:S01]  /*6b10*/  VIADD R36, R38, 0xffffffff ;  /* 0xffffffff26247836 */ /* 0x000fe20000000000 */
[----:B------:R-:W-:-:S04]  /*6b20*/  ISETP.GT.U32.AND P0, PT, R39, 0xfd, PT ;  /* 0x000000fd2700780c */ /* 0x000fc80003f04070 */
[----:B------:R-:W-:-:S13]  /*6b30*/  ISETP.GT.U32.OR P0, PT, R36, 0xfd, P0 ;  /* 0x000000fd2400780c */ /* 0x000fda0000704470 */
[----:B------:R-:W-:Y:S01]  /*6b40*/  @!P0 IMAD.MOV.U32 R32, RZ, RZ, RZ ;  /* 0x000000ffff208224 */ /* 0x000fe200078e00ff */
[----:B------:R-:W-:Y:S06]  /*6b50*/  @!P0 BRA `(.L_x_147) ;  /* 0x00000000005c8947 */ /* 0x000fec0003800000 */
[----:B------:R-:W-:Y:S02]  /*6b60*/  FSETP.GTU.FTZ.AND P0, PT, |R0|, +INF , PT ;  /* 0x7f8000000000780b */ /* 0x000fe40003f1c200 */
[----:B------:R-:W-:-:S04]  /*6b70*/  FSETP.GTU.FTZ.AND P1, PT, |R3|, +INF , PT ;  /* 0x7f8000000300780b */ /* 0x000fc80003f3c200 */
[----:B------:R-:W-:-:S13]  /*6b80*/  PLOP3.LUT P0, PT, P0, P1, PT, 0xf8, 0x8f ;  /* 0x00000000008f781c */ /* 0x000fda0000703f70 */
[----:B------:R-:W-:Y:S05]  /*6b90*/  @P0 BRA `(.L_x_148) ;  /* 0x00000004004c0947 */ /* 0x000fea0003800000 */
[----:B------:R-:W-:-:S13]  /*6ba0*/  LOP3.LUT P0, RZ, R37, 0x7fffffff, R0, 0xc8, !PT ;  /* 0x7fffffff25ff7812 */ /* 0x000fda000780c800 */
[----:B------:R-:W-:Y:S05]  /*6bb0*/  @!P0 BRA `(.L_x_149) ;  /* 0x00000004003c8947 */ /* 0x000fea0003800000 */
[C---:B------:R-:W-:Y:S02]  /*6bc0*/  FSETP.NEU.FTZ.AND P2, PT, |R0|.reuse, +INF , PT ;  /* 0x7f8000000000780b */ /* 0x040fe40003f5d200 */
[----:B------:R-:W-:Y:S02]  /*6bd0*/  FSETP.NEU.FTZ.AND P0, PT, |R3|, +INF , PT ;  /* 0x7f8000000300780b */ /* 0x000fe40003f1d200 */
[----:B------:R-:W-:-:S11]  /*6be0*/  FSETP.NEU.FTZ.AND P1, PT, |R0|, +INF , PT ;  /* 0x7f8000000000780b */ /* 0x000fd60003f3d200 */
[----:B------:R-:W-:Y:S05]  /*6bf0*/  @!P0 BRA !P2, `(.L_x_149) ;  /* 0x00000004002c8947 */ /* 0x000fea0005000000 */
[----:B------:R-:W-:-:S04]  /*6c00*/  LOP3.LUT P2, RZ, R0, 0x7fffffff, RZ, 0xc0, !PT ;  /* 0x7fffffff00ff7812 */ /* 0x000fc8000784c0ff */
[----:B------:R-:W-:-:S13]  /*6c10*/  PLOP3.LUT P2, PT, P0, P2, PT, 0x2f, 0xf2 ;  /* 0x0000000000f2781c */ /* 0x000fda0000744577 */
[----:B------:R-:W-:Y:S05]  /*6c20*/  @P2 BRA `(.L_x_150) ;  /* 0x0000000400182947 */ /* 0x000fea0003800000 */
[----:B------:R-:W-:-:S04]  /*6c30*/  LOP3.LUT P0, RZ, R37, 0x7fffffff, RZ, 0xc0, !PT ;  /* 0x7fffffff25ff7812 */ /* 0x000fc8000780c0ff */
[----:B------:R-:W-:-:S13]  /*6c40*/  PLOP3.LUT P0, PT, P1, P0, PT, 0x2f, 0xf2 ;  /* 0x0000000000f2781c */ /* 0x000fda0000f00577 */
[----:B------:R-:W-:Y:S05]  /*6c50*/  @P0 BRA `(.L_x_151) ;  /* 0x0000000400000947 */ /* 0x000fea0003800000 */
[----:B------:R-:W-:Y:S02]  /*6c60*/  ISETP.GE.AND P0, PT, R36, RZ, PT ;  /* 0x000000ff2400720c */ /* 0x000fe40003f06270 */
[----:B------:R-:W-:-:S11]  /*6c70*/  ISETP.GE.AND P1, PT, R39, RZ, PT ;  /* 0x000000ff2700720c */ /* 0x000fd60003f26270 */
[----:B------:R-:W-:Y:S01]  /*6c80*/  @P0 MOV R32, RZ ;  /* 0x000000ff00200202 */ /* 0x000fe20000000f00 */
[----:B------:R-:W-:Y:S02]  /*6c90*/  @!P0 IMAD.MOV.U32 R32, RZ, RZ, -0x40 ;  /* 0xffffffc0ff208424 */ /* 0x000fe400078e00ff */
[----:B------:R-:W-:Y:S01]  /*6ca0*/  @!P0 FFMA R0, R0, 1.84467440737095516160e+19, RZ ;  /* 0x5f80000000008823 */ /* 0x000fe200000000ff */
[----:B------:R-:W-:Y:S02]  /*6cb0*/  @!P1 FFMA R37, R3, 1.84467440737095516160e+19, RZ ;  /* 0x5f80000003259823 */ /* 0x000fe400000000ff */
[----:B------:R-:W-:-:S07]  /*6cc0*/  @!P1 IADD3 R32, PT, PT, R32, 0x40, RZ ;  /* 0x0000004020209810 */ /* 0x000fce0007ffe0ff */
.L_x_147:
[----:B------:R-:W-:Y:S01]  /*6cd0*/  LEA R36, R13, 0xc0800000, 0x17 ;  /* 0xc08000000d247811 */ /* 0x000fe200078eb8ff */
[----:B------:R-:W-:Y:S01]  /*6ce0*/  BSSY.RECONVERGENT B2, `(.L_x_152) ;  /* 0x0000036000027945 */ /* 0x000fe20003800200 */
[----:B------:R-:W-:-:S03]  /*6cf0*/  IADD3 R38, PT, PT, R38, -0x7f, RZ ;  /* 0xffffff8126267810 */ /* 0x000fc60007ffe0ff */
[----:B------:R-:W-:Y:S02]  /*6d00*/  IMAD.IADD R39, R37, 0x1, -R36 ;  /* 0x0000000125277824 */ /* 0x000fe400078e0a24 */
[C---:B------:R-:W-:Y:S02]  /*6d10*/  IMAD R0, R38.reuse, -0x800000, R0 ;  /* 0xff80000026007824 */ /* 0x040fe400078e0200 */
[----:B------:R0:W1:Y:S01]  /*6d20*/  MUFU.RCP R37, R39 ;  /* 0x0000002700257308 */ /* 0x0000620000001000 */
[----:B------:R-:W-:Y:S01]  /*6d30*/  FADD.FTZ R41, -R39, -RZ ;  /* 0x800000ff27297221 */ /* 0x000fe20000010100 */
[----:B0-----:R-:W-:-:S05]  /*6d40*/  IADD3 R39, PT, PT, R38, 0x7f, -R13 ;  /* 0x0000007f26277810 */ /* 0x001fca0007ffe80d */
[----:B------:R-:W-:Y:S02]  /*6d50*/  IMAD.IADD R39, R39, 0x1, R32 ;  /* 0x0000000127277824 */ /* 0x000fe400078e0220 */
[----:B-1----:R-:W-:-:S04]  /*6d60*/  FFMA R36, R37, R41, 1 ;  /* 0x3f80000025247423 */ /* 0x002fc80000000029 */
[----:B------:R-:W-:-:S04]  /*6d70*/  FFMA R37, R37, R36, R37 ;  /* 0x0000002425257223 */ /* 0x000fc80000000025 */
[----:B------:R-:W-:-:S04]  /*6d80*/  FFMA R36, R0, R37, RZ ;  /* 0x0000002500247223 */ /* 0x000fc800000000ff */
[----:B------:R-:W-:-:S04]  /*6d90*/  FFMA R40, R41, R36, R0 ;  /* 0x0000002429287223 */ /* 0x000fc80000000000 */
[----:B------:R-:W-:-:S04]  /*6da0*/  FFMA R36, R37, R40, R36 ;  /* 0x0000002825247223 */ /* 0x000fc80000000024 */
[----:B------:R-:W-:-:S04]  /*6db0*/  FFMA R41, R41, R36, R0 ;  /* 0x0000002429297223 */ /* 0x000fc80000000000 */
[----:B------:R-:W-:-:S05]  /*6dc0*/  FFMA R0, R37, R41, R36 ;  /* 0x0000002925007223 */ /* 0x000fca0000000024 */
[----:B------:R-:W-:-:S04]  /*6dd0*/  SHF.R.U32.HI R13, RZ, 0x17, R0 ;  /* 0x00000017ff0d7819 */ /* 0x000fc80000011600 */
[----:B------:R-:W-:-:S04]  /*6de0*/  LOP3.LUT R13, R13, 0xff, RZ, 0xc0, !PT ;  /* 0x000000ff0d0d7812 */ /* 0x000fc800078ec0ff */
[----:B------:R-:W-:-:S05]  /*6df0*/  IADD3 R38, PT, PT, R13, R39, RZ ;  /* 0x000000270d267210 */ /* 0x000fca0007ffe0ff */
[----:B------:R-:W-:-:S05]  /*6e00*/  VIADD R13, R38, 0xffffffff ;  /* 0xffffffff260d7836 */ /* 0x000fca0000000000 */
[----:B------:R-:W-:-:S13]  /*6e10*/  ISETP.GE.U32.AND P0, PT, R13, 0xfe, PT ;  /* 0x000000fe0d00780c */ /* 0x000fda0003f06070 */
[----:B------:R-:W-:Y:S05]  /*6e20*/  @!P0 BRA `(.L_x_153) ;  /* 0x0000000000808947 */ /* 0x000fea0003800000 */
[----:B------:R-:W-:-:S13]  /*6e30*/  ISETP.GT.AND P0, PT, R38, 0xfe, PT ;  /* 0x000000fe2600780c */ /* 0x000fda0003f04270 */
[----:B------:R-:W-:Y:S05]  /*6e40*/  @P0 BRA `(.L_x_154) ;  /* 0x00000000006c0947 */ /* 0x000fea0003800000 */
[----:B------:R-:W-:-:S13]  /*6e50*/  ISETP.GE.AND P0, PT, R38, 0x1, PT ;  /* 0x000000012600780c */ /* 0x000fda0003f06270 */
[----:B------:R-:W-:Y:S05]  /*6e60*/  @P0 BRA `(.L_x_155) ;  /* 0x0000000000740947 */ /* 0x000fea0003800000 */
[----:B------:R-:W-:Y:S02]  /*6e70*/  ISETP.GE.AND P0, PT, R38, -0x18, PT ;  /* 0xffffffe82600780c */ /* 0x000fe40003f06270 */
[----:B------:R-:W-:-:S11]  /*6e80*/  LOP3.LUT R0, R0, 0x80000000, RZ, 0xc0, !PT ;  /* 0x8000000000007812 */ /* 0x000fd600078ec0ff */
[----:B------:R-:W-:Y:S05]  /*6e90*/  @!P0 BRA `(.L_x_155) ;  /* 0x0000000000688947 */ /* 0x000fea0003800000 */
[-CC-:B------:R-:W-:Y:S01]  /*6ea0*/  FFMA.RZ R13, R37, R41.reuse, R36.reuse ;  /* 0x00000029250d7223 */ /* 0x180fe2000000c024 */
[C---:B------:R-:W-:Y:S02]  /*6eb0*/  ISETP.NE.AND P0, PT, R38.reuse, RZ, PT ;  /* 0x000000ff2600720c */ /* 0x040fe40003f05270 */
[C---:B------:R-:W-:Y:S02]  /*6ec0*/  ISETP.NE.AND P1, PT, R38.reuse, RZ, PT ;  /* 0x000000ff2600720c */ /* 0x040fe40003f25270 */
[----:B------:R-:W-:Y:S01]  /*6ed0*/  LOP3.LUT R32, R13, 0x7fffff, RZ, 0xc0, !PT ;  /* 0x007fffff0d207812 */ /* 0x000fe200078ec0ff */
[CCC-:B------:R-:W-:Y:S01]  /*6ee0*/  FFMA.RP R13, R37.reuse, R41.reuse, R36.reuse ;  /* 0x00000029250d7223 */ /* 0x1c0fe20000008024 */
[----:B------:R-:W-:Y:S01]  /*6ef0*/  FFMA.RM R36, R37, R41, R36 ;  /* 0x0000002925247223 */ /* 0x000fe20000004024 */
[----:B------:R-:W-:Y:S01]  /*6f00*/  IADD3 R37, PT, PT, R38, 0x20, RZ ;  /* 0x0000002026257810 */ /* 0x000fe20007ffe0ff */
[----:B------:R-:W-:Y:S01]  /*6f10*/  IMAD.MOV R38, RZ, RZ, -R38 ;  /* 0x000000ffff267224 */ /* 0x000fe200078e0a26 */
[----:B------:R-:W-:-:S02]  /*6f20*/  LOP3.LUT R32, R32, 0x800000, RZ, 0xfc, !PT ;  /* 0x0080000020207812 */ /* 0x000fc400078efcff */
[----:B------:R-:W-:Y:S02]  /*6f30*/  FSETP.NEU.FTZ.AND P2, PT, R13, R36, PT ;  /* 0x000000240d00720b */ /* 0x000fe40003f5d000 */
[----:B------:R-:W-:Y:S02]  /*6f40*/  SHF.L.U32 R37, R32, R37, RZ ;  /* 0x0000002520257219 */ /* 0x000fe400000006ff */
[----:B------:R-:W-:Y:S02]  /*6f50*/  SEL R13, R38, RZ, P0 ;  /* 0x000000ff260d7207 */ /* 0x000fe40000000000 */
[----:B------:R-:W-:Y:S02]  /*6f60*/  ISETP.NE.AND P1, PT, R37, RZ, P1 ;  /* 0x000000ff2500720c */ /* 0x000fe40000f25270 */
[----:B------:R-:W-:Y:S02]  /*6f70*/  SHF.R.U32.HI R13, RZ, R13, R32 ;  /* 0x0000000dff0d7219 */ /* 0x000fe40000011620 */
[----:B------:R-:W-:-:S02]  /*6f80*/  PLOP3.LUT P1, PT, P2, P1, PT, 0xf8, 0x8f ;  /* 0x00000000008f781c */ /* 0x000fc40001723f70 */
[----:B------:R-:W-:Y:S02]  /*6f90*/  SHF.R.U32.HI R37, RZ, 0x1, R13 ;  /* 0x00000001ff257819 */ /* 0x000fe4000001160d */
[----:B------:R-:W-:-:S04]  /*6fa0*/  SEL R32, RZ, 0x1, !P1 ;  /* 0x00000001ff207807 */ /* 0x000fc80004800000 */
[----:B------:R-:W-:-:S04]  /*6fb0*/  LOP3.LUT R32, R32, 0x1, R37, 0xf8, !PT ;  /* 0x0000000120207812 */ /* 0x000fc800078ef825 */
[----:B------:R-:W-:-:S04]  /*6fc0*/  LOP3.LUT R32, R32, R13, RZ, 0xc0, !PT ;  /* 0x0000000d20207212 */ /* 0x000fc800078ec0ff */
[----:B------:R-:W-:-:S04]  /*6fd0*/  IADD3 R37, PT, PT, R37, R32, RZ ;  /* 0x0000002025257210 */ /* 0x000fc80007ffe0ff */
[----:B------:R-:W-:Y:S01]  /*6fe0*/  LOP3.LUT R0, R37, R0, RZ, 0xfc, !PT ;  /* 0x0000000025007212 */ /* 0x000fe200078efcff */
[----:B------:R-:W-:Y:S06]  /*6ff0*/  BRA `(.L_x_155) ;  /* 0x0000000000107947 */ /* 0x000fec0003800000 */
.L_x_154:
[----:B------:R-:W-:-:S04]  /*7000*/  LOP3.LUT R0, R0, 0x80000000, RZ, 0xc0, !PT ;  /* 0x8000000000007812 */ /* 0x000fc800078ec0ff */
[----:B------:R-:W-:Y:S01]  /*7010*/  LOP3.LUT R0, R0, 0x7f800000, RZ, 0xfc, !PT ;  /* 0x7f80000000007812 */ /* 0x000fe200078efcff */
[----:B------:R-:W-:Y:S06]  /*7020*/  BRA `(.L_x_155) ;  /* 0x0000000000047947 */ /* 0x000fec0003800000 */
.L_x_153:
[----:B------:R-:W-:-:S07]  /*7030*/  IMAD R0, R39, 0x800000, R0 ;  /* 0x0080000027007824 */ /* 0x000fce00078e0200 */
.L_x_155:
[----:B------:R-:W-:Y:S05]  /*7040*/  BSYNC.RECONVERGENT B2 ;  /* 0x0000000000027941 */ /* 0x000fea0003800200 */
.L_x_152:
[----:B------:R-:W-:Y:S05]  /*7050*/  BRA `(.L_x_156) ;  /* 0x0000000000207947 */ /* 0x000fea0003800000 */
.L_x_151:
[----:B------:R-:W-:-:S04]  /*7060*/  LOP3.LUT R0, R37, 0x80000000, R0, 0x48, !PT ;  /* 0x8000000025007812 */ /* 0x000fc800078e4800 */
[----:B------:R-:W-:Y:S01]  /*7070*/  LOP3.LUT R0, R0, 0x7f800000, RZ, 0xfc, !PT ;  /* 0x7f80000000007812 */ /* 0x000fe200078efcff */
[----:B------:R-:W-:Y:S06]  /*7080*/  BRA `(.L_x_156) ;  /* 0x0000000000147947 */ /* 0x000fec0003800000 */
.L_x_150:
[----:B------:R-:W-:Y:S01]  /*7090*/  LOP3.LUT R0, R37, 0x80000000, R0, 0x48, !PT ;  /* 0x8000000025007812 */ /* 0x000fe200078e4800 */
[----:B------:R-:W-:Y:S06]  /*70a0*/  BRA `(.L_x_156) ;  /* 0x00000000000c7947 */ /* 0x000fec0003800000 */
.L_x_149:
[----:B------:R-:W0:Y:S01]  /*70b0*/  MUFU.RSQ R0, -QNAN ;  /* 0xffc0000000007908 */ /* 0x000e220000001400 */
[----:B------:R-:W-:Y:S05]  /*70c0*/  BRA `(.L_x_156) ;  /* 0x0000000000047947 */ /* 0x000fea0003800000 */
.L_x_148:
[----:B------:R-:W-:-:S07]  /*70d0*/  FADD.FTZ R0, R0, R3 ;  /* 0x0000000300007221 */ /* 0x000fce0000010000 */
.L_x_156:
[----:B------:R-:W-:Y:S05]  /*70e0*/  BSYNC.RECONVERGENT B1 ;  /* 0x0000000000017941 */ /* 0x000fea0003800200 */
.L_x_146:
[----:B------:R-:W-:-:S04]  /*70f0*/  MOV R13, 0x0 ;  /* 0x00000000000d7802 */ /* 0x000fc80000000f00 */
[----:B0-----:R-:W-:Y:S05]  /*7100*/  RET.REL.NODEC R12 `(_Z32flash3_wmma_qk_vectorized_kernelPK6__halfS1_S1_PS_iiiiif) ;  /* 0xffffff8c0cbc7950 */ /* 0x001fea0003c3ffff */
.L_x_157:
[----:B------:R-:W-:-:S00]  /*7110*/  BRA `(.L_x_157) ;  /* 0xfffffffc00fc7947 */ /* 0x000fc0000383ffff */
[----:B------:R-:W-:-:S00]  /*7120*/  NOP ;  /* 0x0000000000007918 */ /* 0x000fc00000000000 */
        /* <DEDUP_REMOVED lines=13> */
.L_x_158:


//--------------------- .nv.shared._Z32flash3_wmma_qk_vectorized_kernelPK6__halfS1_S1_PS_iiiiif --------------------------
	.section	.nv.shared._Z32flash3_wmma_qk_vectorized_kernelPK6__halfS1_S1_PS_iiiiif,"aw",@nobits
	.sectionflags	@""
	.align	16
	.zero		1024


//--------------------- .nv.shared.reserved.0     --------------------------
	.section	.nv.shared.reserved.0,"aw",@nobits
	.weak		__nv_reservedSMEM_offset_0_alias
	.size		__nv_reservedSMEM_offset_0_alias, 0, 64
	.other		__nv_reservedSMEM_offset_0_alias,@"STO_CUDA_RESERVED_SHARED STV_DEFAULT"
__nv_reservedSMEM_offset_0_alias:
	.zero		0
	.zero		64


//--------------------- .nv.constant0._Z32flash3_wmma_qk_vectorized_kernelPK6__halfS1_S1_PS_iiiiif --------------------------
	.section	.nv.constant0._Z32flash3_wmma_qk_vectorized_kernelPK6__halfS1_S1_PS_iiiiif,"a",@progbits
	.sectionflags	@""
	.align	4
.nv.constant0._Z32flash3_wmma_qk_vectorized_kernelPK6__halfS1_S1_PS_iiiiif:
	.zero		952


//--------------------- SYMBOLS --------------------------

	.type		.nv.reservedSmem.offset0,@object
	.size		.nv.reservedSmem.offset0,0x4
	.type		.nv.reservedSmem.cap,@object
	.size		.nv.reservedSmem.cap,0x4
